//
// Generated by NVIDIA NVVM Compiler
//
// Compiler Build ID: CL-36424714
// Cuda compilation tools, release 13.0, V13.0.88
// Based on NVVM 20.0.0
//

.version 9.0
.target sm_100
.address_size 64


.entry _Z19yuvToRgbKernel_fp16PKhS0_S0_P6__halfS2_S2_iiii(
	.param .u64 .ptr .align 1 _Z19yuvToRgbKernel_fp16PKhS0_S0_P6__halfS2_S2_iiii_param_0,
	.param .u64 .ptr .align 1 _Z19yuvToRgbKernel_fp16PKhS0_S0_P6__halfS2_S2_iiii_param_1,
	.param .u64 .ptr .align 1 _Z19yuvToRgbKernel_fp16PKhS0_S0_P6__halfS2_S2_iiii_param_2,
	.param .u64 .ptr .align 1 _Z19yuvToRgbKernel_fp16PKhS0_S0_P6__halfS2_S2_iiii_param_3,
	.param .u64 .ptr .align 1 _Z19yuvToRgbKernel_fp16PKhS0_S0_P6__halfS2_S2_iiii_param_4,
	.param .u64 .ptr .align 1 _Z19yuvToRgbKernel_fp16PKhS0_S0_P6__halfS2_S2_iiii_param_5,
	.param .u32 _Z19yuvToRgbKernel_fp16PKhS0_S0_P6__halfS2_S2_iiii_param_6,
	.param .u32 _Z19yuvToRgbKernel_fp16PKhS0_S0_P6__halfS2_S2_iiii_param_7,
	.param .u32 _Z19yuvToRgbKernel_fp16PKhS0_S0_P6__halfS2_S2_iiii_param_8,
	.param .u32 _Z19yuvToRgbKernel_fp16PKhS0_S0_P6__halfS2_S2_iiii_param_9
)
{
	.reg .pred 	%p<10>;
	.reg .b16 	%rs<7>;
	.reg .b32 	%r<22>;
	.reg .b32 	%f<21>;
	.reg .b64 	%rd<23>;

	ld.param.u64 	%rd2, [_Z19yuvToRgbKernel_fp16PKhS0_S0_P6__halfS2_S2_iiii_param_1];
	ld.param.u64 	%rd3, [_Z19yuvToRgbKernel_fp16PKhS0_S0_P6__halfS2_S2_iiii_param_2];
	ld.param.u64 	%rd4, [_Z19yuvToRgbKernel_fp16PKhS0_S0_P6__halfS2_S2_iiii_param_3];
	ld.param.u64 	%rd5, [_Z19yuvToRgbKernel_fp16PKhS0_S0_P6__halfS2_S2_iiii_param_4];
	ld.param.u64 	%rd6, [_Z19yuvToRgbKernel_fp16PKhS0_S0_P6__halfS2_S2_iiii_param_5];
	ld.param.u32 	%r3, [_Z19yuvToRgbKernel_fp16PKhS0_S0_P6__halfS2_S2_iiii_param_6];
	ld.param.u32 	%r6, [_Z19yuvToRgbKernel_fp16PKhS0_S0_P6__halfS2_S2_iiii_param_7];
	ld.param.u32 	%r4, [_Z19yuvToRgbKernel_fp16PKhS0_S0_P6__halfS2_S2_iiii_param_8];
	ld.param.u32 	%r5, [_Z19yuvToRgbKernel_fp16PKhS0_S0_P6__halfS2_S2_iiii_param_9];
	mov.u32 	%r8, %ctaid.x;
	mov.u32 	%r9, %ntid.x;
	mov.u32 	%r10, %tid.x;
	mad.lo.s32 	%r1, %r8, %r9, %r10;
	mov.u32 	%r11, %ctaid.y;
	mov.u32 	%r12, %ntid.y;
	mov.u32 	%r13, %tid.y;
	mad.lo.s32 	%r14, %r11, %r12, %r13;
	setp.ge.s32 	%p1, %r1, %r3;
	setp.ge.s32 	%p2, %r14, %r6;
	or.pred  	%p3, %p1, %p2;
	@%p3 bra 	$L__BB0_2;
	ld.param.u64 	%rd22, [_Z19yuvToRgbKernel_fp16PKhS0_S0_P6__halfS2_S2_iiii_param_0];
	cvta.to.global.u64 	%rd7, %rd22;
	cvta.to.global.u64 	%rd8, %rd2;
	cvta.to.global.u64 	%rd9, %rd3;
	cvta.to.global.u64 	%rd10, %rd4;
	cvta.to.global.u64 	%rd11, %rd5;
	cvta.to.global.u64 	%rd12, %rd6;
	mad.lo.s32 	%r15, %r4, %r14, %r1;
	cvt.s64.s32 	%rd13, %r15;
	add.s64 	%rd14, %rd7, %rd13;
	ld.global.u8 	%rs4, [%rd14];
	cvt.rn.f32.u16 	%f4, %rs4;
	shr.u32 	%r16, %r14, 1;
	shr.u32 	%r17, %r1, 31;
	add.s32 	%r18, %r1, %r17;
	shr.s32 	%r19, %r18, 1;
	mad.lo.s32 	%r20, %r5, %r16, %r19;
	cvt.s64.s32 	%rd15, %r20;
	add.s64 	%rd16, %rd8, %rd15;
	ld.global.u8 	%rs5, [%rd16];
	cvt.rn.f32.u16 	%f5, %rs5;
	add.s64 	%rd17, %rd9, %rd15;
	ld.global.u8 	%rs6, [%rd17];
	cvt.rn.f32.u16 	%f6, %rs6;
	add.f32 	%f7, %f4, 0fC1800000;
	div.rn.f32 	%f8, %f7, 0f437F0000;
	add.f32 	%f9, %f5, 0fC3000000;
	div.rn.f32 	%f10, %f9, 0f437F0000;
	add.f32 	%f11, %f6, 0fC3000000;
	div.rn.f32 	%f12, %f11, 0f437F0000;
	mul.f32 	%f13, %f8, 0f3F94FDF4;
	fma.rn.f32 	%f14, %f12, 0f3FCC49BA, %f13;
	setp.lt.f32 	%p4, %f14, 0f00000000;
	setp.gt.f32 	%p5, %f14, 0f3F800000;
	selp.f32 	%f15, 0f3F800000, %f14, %p5;
	selp.f32 	%f1, 0f00000000, %f15, %p4;
	fma.rn.f32 	%f16, %f10, 0fBEC8B439, %f13;
	fma.rn.f32 	%f17, %f12, 0fBF5020C5, %f16;
	setp.lt.f32 	%p6, %f17, 0f00000000;
	setp.gt.f32 	%p7, %f17, 0f3F800000;
	selp.f32 	%f18, 0f3F800000, %f17, %p7;
	selp.f32 	%f2, 0f00000000, %f18, %p6;
	fma.rn.f32 	%f19, %f10, 0f40011687, %f13;
	setp.lt.f32 	%p8, %f19, 0f00000000;
	setp.gt.f32 	%p9, %f19, 0f3F800000;
	selp.f32 	%f20, 0f3F800000, %f19, %p9;
	selp.f32 	%f3, 0f00000000, %f20, %p8;
	// begin inline asm
	{  cvt.rn.f16.f32 %rs1, %f1;}

	// end inline asm
	mad.lo.s32 	%r21, %r3, %r14, %r1;
	mul.wide.s32 	%rd18, %r21, 2;
	add.s64 	%rd19, %rd10, %rd18;
	st.global.u16 	[%rd19], %rs1;
	// begin inline asm
	{  cvt.rn.f16.f32 %rs2, %f2;}

	// end inline asm
	add.s64 	%rd20, %rd11, %rd18;
	st.global.u16 	[%rd20], %rs2;
	// begin inline asm
	{  cvt.rn.f16.f32 %rs3, %f3;}

	// end inline asm
	add.s64 	%rd21, %rd12, %rd18;
	st.global.u16 	[%rd21], %rs3;
$L__BB0_2:
	ret;

}
.entry _Z19yuvToRgbKernel_fp32PKhS0_S0_PfS1_S1_iiii(
	.param .u64 .ptr .align 1 _Z19yuvToRgbKernel_fp32PKhS0_S0_PfS1_S1_iiii_param_0,
	.param .u64 .ptr .align 1 _Z19yuvToRgbKernel_fp32PKhS0_S0_PfS1_S1_iiii_param_1,
	.param .u64 .ptr .align 1 _Z19yuvToRgbKernel_fp32PKhS0_S0_PfS1_S1_iiii_param_2,
	.param .u64 .ptr .align 1 _Z19yuvToRgbKernel_fp32PKhS0_S0_PfS1_S1_iiii_param_3,
	.param .u64 .ptr .align 1 _Z19yuvToRgbKernel_fp32PKhS0_S0_PfS1_S1_iiii_param_4,
	.param .u64 .ptr .align 1 _Z19yuvToRgbKernel_fp32PKhS0_S0_PfS1_S1_iiii_param_5,
	.param .u32 _Z19yuvToRgbKernel_fp32PKhS0_S0_PfS1_S1_iiii_param_6,
	.param .u32 _Z19yuvToRgbKernel_fp32PKhS0_S0_PfS1_S1_iiii_param_7,
	.param .u32 _Z19yuvToRgbKernel_fp32PKhS0_S0_PfS1_S1_iiii_param_8,
	.param .u32 _Z19yuvToRgbKernel_fp32PKhS0_S0_PfS1_S1_iiii_param_9
)
{
	.reg .pred 	%p<10>;
	.reg .b16 	%rs<4>;
	.reg .b32 	%r<22>;
	.reg .b32 	%f<21>;
	.reg .b64 	%rd<23>;

	ld.param.u64 	%rd2, [_Z19yuvToRgbKernel_fp32PKhS0_S0_PfS1_S1_iiii_param_1];
	ld.param.u64 	%rd3, [_Z19yuvToRgbKernel_fp32PKhS0_S0_PfS1_S1_iiii_param_2];
	ld.param.u64 	%rd4, [_Z19yuvToRgbKernel_fp32PKhS0_S0_PfS1_S1_iiii_param_3];
	ld.param.u64 	%rd5, [_Z19yuvToRgbKernel_fp32PKhS0_S0_PfS1_S1_iiii_param_4];
	ld.param.u64 	%rd6, [_Z19yuvToRgbKernel_fp32PKhS0_S0_PfS1_S1_iiii_param_5];
	ld.param.u32 	%r3, [_Z19yuvToRgbKernel_fp32PKhS0_S0_PfS1_S1_iiii_param_6];
	ld.param.u32 	%r6, [_Z19yuvToRgbKernel_fp32PKhS0_S0_PfS1_S1_iiii_param_7];
	ld.param.u32 	%r4, [_Z19yuvToRgbKernel_fp32PKhS0_S0_PfS1_S1_iiii_param_8];
	ld.param.u32 	%r5, [_Z19yuvToRgbKernel_fp32PKhS0_S0_PfS1_S1_iiii_param_9];
	mov.u32 	%r8, %ctaid.x;
	mov.u32 	%r9, %ntid.x;
	mov.u32 	%r10, %tid.x;
	mad.lo.s32 	%r1, %r8, %r9, %r10;
	mov.u32 	%r11, %ctaid.y;
	mov.u32 	%r12, %ntid.y;
	mov.u32 	%r13, %tid.y;
	mad.lo.s32 	%r14, %r11, %r12, %r13;
	setp.ge.s32 	%p1, %r1, %r3;
	setp.ge.s32 	%p2, %r14, %r6;
	or.pred  	%p3, %p1, %p2;
	@%p3 bra 	$L__BB1_2;
	ld.param.u64 	%rd22, [_Z19yuvToRgbKernel_fp32PKhS0_S0_PfS1_S1_iiii_param_0];
	cvta.to.global.u64 	%rd7, %rd22;
	cvta.to.global.u64 	%rd8, %rd2;
	cvta.to.global.u64 	%rd9, %rd3;
	cvta.to.global.u64 	%rd10, %rd4;
	cvta.to.global.u64 	%rd11, %rd5;
	cvta.to.global.u64 	%rd12, %rd6;
	mad.lo.s32 	%r15, %r4, %r14, %r1;
	cvt.s64.s32 	%rd13, %r15;
	add.s64 	%rd14, %rd7, %rd13;
	ld.global.u8 	%rs1, [%rd14];
	cvt.rn.f32.u16 	%f1, %rs1;
	shr.u32 	%r16, %r14, 1;
	shr.u32 	%r17, %r1, 31;
	add.s32 	%r18, %r1, %r17;
	shr.s32 	%r19, %r18, 1;
	mad.lo.s32 	%r20, %r5, %r16, %r19;
	cvt.s64.s32 	%rd15, %r20;
	add.s64 	%rd16, %rd8, %rd15;
	ld.global.u8 	%rs2, [%rd16];
	cvt.rn.f32.u16 	%f2, %rs2;
	add.s64 	%rd17, %rd9, %rd15;
	ld.global.u8 	%rs3, [%rd17];
	cvt.rn.f32.u16 	%f3, %rs3;
	add.f32 	%f4, %f1, 0fC1800000;
	div.rn.f32 	%f5, %f4, 0f437F0000;
	add.f32 	%f6, %f2, 0fC3000000;
	div.rn.f32 	%f7, %f6, 0f437F0000;
	add.f32 	%f8, %f3, 0fC3000000;
	div.rn.f32 	%f9, %f8, 0f437F0000;
	mul.f32 	%f10, %f5, 0f3F94FDF4;
	fma.rn.f32 	%f11, %f9, 0f3FCC49BA, %f10;
	setp.lt.f32 	%p4, %f11, 0f00000000;
	setp.gt.f32 	%p5, %f11, 0f3F800000;
	selp.f32 	%f12, 0f3F800000, %f11, %p5;
	selp.f32 	%f13, 0f00000000, %f12, %p4;
	fma.rn.f32 	%f14, %f7, 0fBEC8B439, %f10;
	fma.rn.f32 	%f15, %f9, 0fBF5020C5, %f14;
	setp.lt.f32 	%p6, %f15, 0f00000000;
	setp.gt.f32 	%p7, %f15, 0f3F800000;
	selp.f32 	%f16, 0f3F800000, %f15, %p7;
	selp.f32 	%f17, 0f00000000, %f16, %p6;
	fma.rn.f32 	%f18, %f7, 0f40011687, %f10;
	setp.lt.f32 	%p8, %f18, 0f00000000;
	setp.gt.f32 	%p9, %f18, 0f3F800000;
	selp.f32 	%f19, 0f3F800000, %f18, %p9;
	selp.f32 	%f20, 0f00000000, %f19, %p8;
	mad.lo.s32 	%r21, %r3, %r14, %r1;
	mul.wide.s32 	%rd18, %r21, 4;
	add.s64 	%rd19, %rd10, %rd18;
	st.global.f32 	[%rd19], %f13;
	add.s64 	%rd20, %rd11, %rd18;
	st.global.f32 	[%rd20], %f17;
	add.s64 	%rd21, %rd12, %rd18;
	st.global.f32 	[%rd21], %f20;
$L__BB1_2:
	ret;

}
.entry _Z20half_to_float_kernelPK6__halfPfi(
	.param .u64 .ptr .align 1 _Z20half_to_float_kernelPK6__halfPfi_param_0,
	.param .u64 .ptr .align 1 _Z20half_to_float_kernelPK6__halfPfi_param_1,
	.param .u32 _Z20half_to_float_kernelPK6__halfPfi_param_2
)
{
	.reg .pred 	%p<2>;
	.reg .b16 	%rs<2>;
	.reg .b32 	%r<6>;
	.reg .b32 	%f<2>;
	.reg .b64 	%rd<9>;

	ld.param.u64 	%rd1, [_Z20half_to_float_kernelPK6__halfPfi_param_0];
	ld.param.u64 	%rd2, [_Z20half_to_float_kernelPK6__halfPfi_param_1];
	ld.param.u32 	%r2, [_Z20half_to_float_kernelPK6__halfPfi_param_2];
	mov.u32 	%r3, %ctaid.x;
	mov.u32 	%r4, %ntid.x;
	mov.u32 	%r5, %tid.x;
	mad.lo.s32 	%r1, %r3, %r4, %r5;
	setp.ge.s32 	%p1, %r1, %r2;
	@%p1 bra 	$L__BB2_2;
	cvta.to.global.u64 	%rd3, %rd1;
	cvta.to.global.u64 	%rd4, %rd2;
	mul.wide.s32 	%rd5, %r1, 2;
	add.s64 	%rd6, %rd3, %rd5;
	ld.global.u16 	%rs1, [%rd6];
	// begin inline asm
	{  cvt.f32.f16 %f1, %rs1;}

	// end inline asm
	mul.wide.s32 	%rd7, %r1, 4;
	add.s64 	%rd8, %rd4, %rd7;
	st.global.f32 	[%rd8], %f1;
$L__BB2_2:
	ret;

}
.entry _Z27fp16_planar_to_RGB24_kernelPK6__halfPhiii(
	.param .u64 .ptr .align 1 _Z27fp16_planar_to_RGB24_kernelPK6__halfPhiii_param_0,
	.param .u64 .ptr .align 1 _Z27fp16_planar_to_RGB24_kernelPK6__halfPhiii_param_1,
	.param .u32 _Z27fp16_planar_to_RGB24_kernelPK6__halfPhiii_param_2,
	.param .u32 _Z27fp16_planar_to_RGB24_kernelPK6__halfPhiii_param_3,
	.param .u32 _Z27fp16_planar_to_RGB24_kernelPK6__halfPhiii_param_4
)
{
	.reg .pred 	%p<4>;
	.reg .b16 	%rs<4>;
	.reg .b32 	%r<21>;
	.reg .b32 	%f<7>;
	.reg .b64 	%rd<12>;

	ld.param.u64 	%rd1, [_Z27fp16_planar_to_RGB24_kernelPK6__halfPhiii_param_0];
	ld.param.u64 	%rd2, [_Z27fp16_planar_to_RGB24_kernelPK6__halfPhiii_param_1];
	ld.param.u32 	%r3, [_Z27fp16_planar_to_RGB24_kernelPK6__halfPhiii_param_2];
	ld.param.u32 	%r4, [_Z27fp16_planar_to_RGB24_kernelPK6__halfPhiii_param_3];
	ld.param.u32 	%r6, [_Z27fp16_planar_to_RGB24_kernelPK6__halfPhiii_param_4];
	mov.u32 	%r7, %ctaid.x;
	mov.u32 	%r8, %ntid.x;
	mov.u32 	%r9, %tid.x;
	mad.lo.s32 	%r1, %r7, %r8, %r9;
	mov.u32 	%r10, %ctaid.y;
	mov.u32 	%r11, %ntid.y;
	mov.u32 	%r12, %tid.y;
	mad.lo.s32 	%r13, %r10, %r11, %r12;
	setp.ge.s32 	%p1, %r1, %r4;
	setp.ge.s32 	%p2, %r13, %r6;
	or.pred  	%p3, %p1, %p2;
	@%p3 bra 	$L__BB3_2;
	cvta.to.global.u64 	%rd3, %rd1;
	cvta.to.global.u64 	%rd4, %rd2;
	mad.lo.s32 	%r14, %r4, %r13, %r1;
	mul.wide.s32 	%rd5, %r14, 2;
	add.s64 	%rd6, %rd3, %rd5;
	ld.global.u16 	%rs1, [%rd6];
	// begin inline asm
	{  cvt.f32.f16 %f1, %rs1;}

	// end inline asm
	mul.lo.s32 	%r15, %r6, %r4;
	mul.wide.s32 	%rd7, %r15, 2;
	add.s64 	%rd8, %rd6, %rd7;
	ld.global.u16 	%rs2, [%rd8];
	// begin inline asm
	{  cvt.f32.f16 %f2, %rs2;}

	// end inline asm
	add.s64 	%rd9, %rd8, %rd7;
	ld.global.u16 	%rs3, [%rd9];
	// begin inline asm
	{  cvt.f32.f16 %f3, %rs3;}

	// end inline asm
	mul.f32 	%f4, %f1, 0f437F0000;
	cvt.rzi.u32.f32 	%r16, %f4;
	mul.lo.s32 	%r17, %r3, %r13;
	mad.lo.s32 	%r18, %r1, 3, %r17;
	cvt.s64.s32 	%rd10, %r18;
	add.s64 	%rd11, %rd4, %rd10;
	st.global.u8 	[%rd11], %r16;
	mul.f32 	%f5, %f2, 0f437F0000;
	cvt.rzi.u32.f32 	%r19, %f5;
	st.global.u8 	[%rd11+1], %r19;
	mul.f32 	%f6, %f3, 0f437F0000;
	cvt.rzi.u32.f32 	%r20, %f6;
	st.global.u8 	[%rd11+2], %r20;
$L__BB3_2:
	ret;

}
.entry _Z21downsample_2x2_kernelPKhiPhiii(
	.param .u64 .ptr .align 1 _Z21downsample_2x2_kernelPKhiPhiii_param_0,
	.param .u32 _Z21downsample_2x2_kernelPKhiPhiii_param_1,
	.param .u64 .ptr .align 1 _Z21downsample_2x2_kernelPKhiPhiii_param_2,
	.param .u32 _Z21downsample_2x2_kernelPKhiPhiii_param_3,
	.param .u32 _Z21downsample_2x2_kernelPKhiPhiii_param_4,
	.param .u32 _Z21downsample_2x2_kernelPKhiPhiii_param_5
)
{
	.reg .pred 	%p<4>;
	.reg .b16 	%rs<10>;
	.reg .b32 	%r<20>;
	.reg .b64 	%rd<11>;

	ld.param.u64 	%rd1, [_Z21downsample_2x2_kernelPKhiPhiii_param_0];
	ld.param.u32 	%r3, [_Z21downsample_2x2_kernelPKhiPhiii_param_1];
	ld.param.u64 	%rd2, [_Z21downsample_2x2_kernelPKhiPhiii_param_2];
	ld.param.u32 	%r4, [_Z21downsample_2x2_kernelPKhiPhiii_param_3];
	ld.param.u32 	%r5, [_Z21downsample_2x2_kernelPKhiPhiii_param_4];
	ld.param.u32 	%r6, [_Z21downsample_2x2_kernelPKhiPhiii_param_5];
	mov.u32 	%r8, %ctaid.x;
	mov.u32 	%r9, %ntid.x;
	mov.u32 	%r10, %tid.x;
	mad.lo.s32 	%r1, %r8, %r9, %r10;
	mov.u32 	%r11, %ctaid.y;
	mov.u32 	%r12, %ntid.y;
	mov.u32 	%r13, %tid.y;
	mad.lo.s32 	%r14, %r11, %r12, %r13;
	setp.ge.s32 	%p1, %r1, %r5;
	setp.ge.s32 	%p2, %r14, %r6;
	or.pred  	%p3, %p1, %p2;
	@%p3 bra 	$L__BB4_2;
	cvta.to.global.u64 	%rd3, %rd1;
	cvta.to.global.u64 	%rd4, %rd2;
	shl.b32 	%r15, %r1, 1;
	mul.lo.s32 	%r16, %r14, %r3;
	shl.b32 	%r17, %r16, 1;
	add.s32 	%r18, %r17, %r15;
	cvt.s64.s32 	%rd5, %r18;
	add.s64 	%rd6, %rd3, %rd5;
	ld.global.u8 	%rs1, [%rd6];
	ld.global.u8 	%rs2, [%rd6+1];
	cvt.s64.s32 	%rd7, %r3;
	add.s64 	%rd8, %rd6, %rd7;
	ld.global.u8 	%rs3, [%rd8];
	ld.global.u8 	%rs4, [%rd8+1];
	add.s16 	%rs5, %rs1, %rs2;
	add.s16 	%rs6, %rs5, %rs3;
	add.s16 	%rs7, %rs6, %rs4;
	add.s16 	%rs8, %rs7, 2;
	shr.u16 	%rs9, %rs8, 2;
	mad.lo.s32 	%r19, %r4, %r14, %r1;
	cvt.s64.s32 	%rd9, %r19;
	add.s64 	%rd10, %rd4, %rd9;
	st.global.u8 	[%rd10], %rs9;
$L__BB4_2:
	ret;

}
.entry _Z20interleave_uv_kernelPKhS0_iPhiii(
	.param .u64 .ptr .align 1 _Z20interleave_uv_kernelPKhS0_iPhiii_param_0,
	.param .u64 .ptr .align 1 _Z20interleave_uv_kernelPKhS0_iPhiii_param_1,
	.param .u32 _Z20interleave_uv_kernelPKhS0_iPhiii_param_2,
	.param .u64 .ptr .align 1 _Z20interleave_uv_kernelPKhS0_iPhiii_param_3,
	.param .u32 _Z20interleave_uv_kernelPKhS0_iPhiii_param_4,
	.param .u32 _Z20interleave_uv_kernelPKhS0_iPhiii_param_5,
	.param .u32 _Z20interleave_uv_kernelPKhS0_iPhiii_param_6
)
{
	.reg .pred 	%p<4>;
	.reg .b16 	%rs<5>;
	.reg .b32 	%r<18>;
	.reg .b64 	%rd<12>;

	ld.param.u64 	%rd1, [_Z20interleave_uv_kernelPKhS0_iPhiii_param_0];
	ld.param.u64 	%rd2, [_Z20interleave_uv_kernelPKhS0_iPhiii_param_1];
	ld.param.u32 	%r3, [_Z20interleave_uv_kernelPKhS0_iPhiii_param_2];
	ld.param.u64 	%rd3, [_Z20interleave_uv_kernelPKhS0_iPhiii_param_3];
	ld.param.u32 	%r4, [_Z20interleave_uv_kernelPKhS0_iPhiii_param_4];
	ld.param.u32 	%r5, [_Z20interleave_uv_kernelPKhS0_iPhiii_param_5];
	ld.param.u32 	%r6, [_Z20interleave_uv_kernelPKhS0_iPhiii_param_6];
	mov.u32 	%r8, %ctaid.x;
	mov.u32 	%r9, %ntid.x;
	mov.u32 	%r10, %tid.x;
	mad.lo.s32 	%r1, %r8, %r9, %r10;
	mov.u32 	%r11, %ctaid.y;
	mov.u32 	%r12, %ntid.y;
	mov.u32 	%r13, %tid.y;
	mad.lo.s32 	%r14, %r11, %r12, %r13;
	setp.ge.s32 	%p1, %r1, %r5;
	setp.ge.s32 	%p2, %r14, %r6;
	or.pred  	%p3, %p1, %p2;
	@%p3 bra 	$L__BB5_2;
	cvta.to.global.u64 	%rd4, %rd1;
	cvta.to.global.u64 	%rd5, %rd2;
	cvta.to.global.u64 	%rd6, %rd3;
	mad.lo.s32 	%r15, %r3, %r14, %r1;
	cvt.s64.s32 	%rd7, %r15;
	add.s64 	%rd8, %rd4, %rd7;
	ld.global.nc.u8 	%rs1, [%rd8];
	cvt.u16.u8 	%rs2, %rs1;
	add.s64 	%rd9, %rd5, %rd7;
	ld.global.nc.u8 	%rs3, [%rd9];
	cvt.u16.u8 	%rs4, %rs3;
	shl.b32 	%r16, %r1, 1;
	mad.lo.s32 	%r17, %r4, %r14, %r16;
	cvt.s64.s32 	%rd10, %r17;
	add.s64 	%rd11, %rd6, %rd10;
	st.global.u8 	[%rd11], %rs2;
	st.global.u8 	[%rd11+1], %rs4;
$L__BB5_2:
	ret;

}


// ===== COMPILED SASS (sm_100) =====

	.target	sm_100

	.elftype	@"ET_EXEC"


//--------------------- .note.nv.tkinfo           --------------------------
	.section	.note.nv.tkinfo,"",@"SHT_NOTE"
	.sectionflags	@"SHF_NOTE_NV_TKINFO"
	.tkinfo
        /*0018*/ 	.word	0x00000002
        /*0030*/ 	.string	""
        /*0030*/ 	.string	"ptxas"
        /*0030*/ 	.string	"Cuda compilation tools, release 13.0, V13.0.88"
        /*0030*/ 	.string	"Build cuda_13.0.r13.0/compiler.36424714_0"
        /*0030*/ 	.string	"-arch sm_100 -m 64 "



//--------------------- .note.nv.cuinfo           --------------------------
	.section	.note.nv.cuinfo,"",@"SHT_NOTE"
	.sectionflags	@"SHF_NOTE_NV_CUINFO"
        /*0018*/ 	.short	0x0002
        /*001a*/ 	.short	0x0064
        /*001c*/ 	.short	0x0082
	.zero		2


//--------------------- .nv.info                  --------------------------
	.section	.nv.info,"",@"SHT_CUDA_INFO"
	.align	4


	//----- nvinfo : EIATTR_REGCOUNT
	.align		4
        /*0000*/ 	.byte	0x04, 0x2f
        /*0002*/ 	.short	(.L_1 - .L_0)
	.align		4
.L_0:
        /*0004*/ 	.word	index@(_Z19yuvToRgbKernel_fp16PKhS0_S0_P6__halfS2_S2_iiii)
        /*0008*/ 	.word	0x00000014


	//----- nvinfo : EIATTR_FRAME_SIZE
	.align		4
.L_1:
        /*000c*/ 	.byte	0x04, 0x11
        /*000e*/ 	.short	(.L_3 - .L_2)
	.align		4
.L_2:
        /*0010*/ 	.word	index@($__internal_1_$__cuda_sm3x_div_rn_noftz_f32_slowpath)
        /*0014*/ 	.word	0x00000000


	//----- nvinfo : EIATTR_FRAME_SIZE
	.align		4
.L_3:
        /*0018*/ 	.byte	0x04, 0x11
        /*001a*/ 	.short	(.L_5 - .L_4)
	.align		4
.L_4:
        /*001c*/ 	.word	index@(_Z19yuvToRgbKernel_fp16PKhS0_S0_P6__halfS2_S2_iiii)
        /*0020*/ 	.word	0x00000000


	//----- nvinfo : EIATTR_REGCOUNT
	.align		4
.L_5:
        /*0024*/ 	.byte	0x04, 0x2f
        /*0026*/ 	.short	(.L_7 - .L_6)
	.align		4
.L_6:
        /*0028*/ 	.word	index@(_Z19yuvToRgbKernel_fp32PKhS0_S0_PfS1_S1_iiii)
        /*002c*/ 	.word	0x00000014


	//----- nvinfo : EIATTR_FRAME_SIZE
	.align		4
.L_7:
        /*0030*/ 	.byte	0x04, 0x11
        /*0032*/ 	.short	(.L_9 - .L_8)
	.align		4
.L_8:
        /*0034*/ 	.word	index@($__internal_0_$__cuda_sm3x_div_rn_noftz_f32_slowpath)
        /*0038*/ 	.word	0x00000000


	//----- nvinfo : EIATTR_FRAME_SIZE
	.align		4
.L_9:
        /*003c*/ 	.byte	0x04, 0x11
        /*003e*/ 	.short	(.L_11 - .L_10)
	.align		4
.L_10:
        /*0040*/ 	.word	index@(_Z19yuvToRgbKernel_fp32PKhS0_S0_PfS1_S1_iiii)
        /*0044*/ 	.word	0x00000000


	//----- nvinfo : EIATTR_REGCOUNT
	.align		4
.L_11:
        /*0048*/ 	.byte	0x04, 0x2f
        /*004a*/ 	.short	(.L_13 - .L_12)
	.align		4
.L_12:
        /*004c*/ 	.word	index@(_Z20half_to_float_kernelPK6__halfPfi)
        /*0050*/ 	.word	0x0000000a


	//----- nvinfo : EIATTR_FRAME_SIZE
	.align		4
.L_13:
        /*0054*/ 	.byte	0x04, 0x11
        /*0056*/ 	.short	(.L_15 - .L_14)
	.align		4
.L_14:
        /*0058*/ 	.word	index@(_Z20half_to_float_kernelPK6__halfPfi)
        /*005c*/ 	.word	0x00000000


	//----- nvinfo : EIATTR_REGCOUNT
	.align		4
.L_15:
        /*0060*/ 	.byte	0x04, 0x2f
        /*0062*/ 	.short	(.L_17 - .L_16)
	.align		4
.L_16:
        /*0064*/ 	.word	index@(_Z27fp16_planar_to_RGB24_kernelPK6__halfPhiii)
        /*0068*/ 	.word	0x0000000e


	//----- nvinfo : EIATTR_FRAME_SIZE
	.align		4
.L_17:
        /*006c*/ 	.byte	0x04, 0x11
        /*006e*/ 	.short	(.L_19 - .L_18)
	.align		4
.L_18:
        /*0070*/ 	.word	index@(_Z27fp16_planar_to_RGB24_kernelPK6__halfPhiii)
        /*0074*/ 	.word	0x00000000


	//----- nvinfo : EIATTR_REGCOUNT
	.align		4
.L_19:
        /*0078*/ 	.byte	0x04, 0x2f
        /*007a*/ 	.short	(.L_21 - .L_20)
	.align		4
.L_20:
        /*007c*/ 	.word	index@(_Z21downsample_2x2_kernelPKhiPhiii)
        /*0080*/ 	.word	0x0000000d


	//----- nvinfo : EIATTR_FRAME_SIZE
	.align		4
.L_21:
        /*0084*/ 	.byte	0x04, 0x11
        /*0086*/ 	.short	(.L_23 - .L_22)
	.align		4
.L_22:
        /*0088*/ 	.word	index@(_Z21downsample_2x2_kernelPKhiPhiii)
        /*008c*/ 	.word	0x00000000


	//----- nvinfo : EIATTR_REGCOUNT
	.align		4
.L_23:
        /*0090*/ 	.byte	0x04, 0x2f
        /*0092*/ 	.short	(.L_25 - .L_24)
	.align		4
.L_24:
        /*0094*/ 	.word	index@(_Z20interleave_uv_kernelPKhS0_iPhiii)
        /*0098*/ 	.word	0x0000000a


	//----- nvinfo : EIATTR_FRAME_SIZE
	.align		4
.L_25:
        /*009c*/ 	.byte	0x04, 0x11
        /*009e*/ 	.short	(.L_27 - .L_26)
	.align		4
.L_26:
        /*00a0*/ 	.word	index@(_Z20interleave_uv_kernelPKhS0_iPhiii)
        /*00a4*/ 	.word	0x00000000


	//----- nvinfo : EIATTR_MIN_STACK_SIZE
	.align		4
.L_27:
        /*00a8*/ 	.byte	0x04, 0x12
        /*00aa*/ 	.short	(.L_29 - .L_28)
	.align		4
.L_28:
        /*00ac*/ 	.word	index@(_Z20interleave_uv_kernelPKhS0_iPhiii)
        /*00b0*/ 	.word	0x00000000


	//----- nvinfo : EIATTR_MIN_STACK_SIZE
	.align		4
.L_29:
        /*00b4*/ 	.byte	0x04, 0x12
        /*00b6*/ 	.short	(.L_31 - .L_30)
	.align		4
.L_30:
        /*00b8*/ 	.word	index@(_Z21downsample_2x2_kernelPKhiPhiii)
        /*00bc*/ 	.word	0x00000000


	//----- nvinfo : EIATTR_MIN_STACK_SIZE
	.align		4
.L_31:
        /*00c0*/ 	.byte	0x04, 0x12
        /*00c2*/ 	.short	(.L_33 - .L_32)
	.align		4
.L_32:
        /*00c4*/ 	.word	index@(_Z27fp16_planar_to_RGB24_kernelPK6__halfPhiii)
        /*00c8*/ 	.word	0x00000000


	//----- nvinfo : EIATTR_MIN_STACK_SIZE
	.align		4
.L_33:
        /*00cc*/ 	.byte	0x04, 0x12
        /*00ce*/ 	.short	(.L_35 - .L_34)
	.align		4
.L_34:
        /*00d0*/ 	.word	index@(_Z20half_to_float_kernelPK6__halfPfi)
        /*00d4*/ 	.word	0x00000000


	//----- nvinfo : EIATTR_MIN_STACK_SIZE
	.align		4
.L_35:
        /*00d8*/ 	.byte	0x04, 0x12
        /*00da*/ 	.short	(.L_37 - .L_36)
	.align		4
.L_36:
        /*00dc*/ 	.word	index@(_Z19yuvToRgbKernel_fp32PKhS0_S0_PfS1_S1_iiii)
        /*00e0*/ 	.word	0x00000000


	//----- nvinfo : EIATTR_MIN_STACK_SIZE
	.align		4
.L_37:
        /*00e4*/ 	.byte	0x04, 0x12
        /*00e6*/ 	.short	(.L_39 - .L_38)
	.align		4
.L_38:
        /*00e8*/ 	.word	index@(_Z19yuvToRgbKernel_fp16PKhS0_S0_P6__halfS2_S2_iiii)
        /*00ec*/ 	.word	0x00000000
.L_39:


//--------------------- .nv.compat                --------------------------
	.section	.nv.compat,"",@"SHT_CUDA_COMPAT_INFO"
	.align	4
        /*0000*/ 	.byte	0x02, 0x09, 0x00, 0x00, 0x02, 0x02, 0x01, 0x00, 0x02, 0x05, 0x05, 0x00, 0x03, 0x07, 0x01, 0x01
        /*0010*/ 	.byte	0x02, 0x03, 0x00, 0x00, 0x02, 0x06, 0x01, 0x00, 0x04, 0x0b, 0x08, 0x00, 0x01, 0x00, 0x00, 0x00
        /*0020*/ 	.byte	0x00, 0x00, 0x00, 0x00


//--------------------- .nv.info._Z20interleave_uv_kernelPKhS0_iPhiii --------------------------
	.section	.nv.info._Z20interleave_uv_kernelPKhS0_iPhiii,"",@"SHT_CUDA_INFO"
	.sectionflags	@""
	.align	4


	//----- nvinfo : EIATTR_CUDA_API_VERSION
	.align		4
        /*0000*/ 	.byte	0x04, 0x37
        /*0002*/ 	.short	(.L_41 - .L_40)
.L_40:
        /*0004*/ 	.word	0x00000082


	//----- nvinfo : EIATTR_KPARAM_INFO
	.align		4
.L_41:
        /*0008*/ 	.byte	0x04, 0x17
        /*000a*/ 	.short	(.L_43 - .L_42)
.L_42:
        /*000c*/ 	.word	0x00000000
        /*0010*/ 	.short	0x0006
        /*0012*/ 	.short	0x0028
        /*0014*/ 	.byte	0x00, 0xf0, 0x11, 0x00


	//----- nvinfo : EIATTR_KPARAM_INFO
	.align		4
.L_43:
        /*0018*/ 	.byte	0x04, 0x17
        /*001a*/ 	.short	(.L_45 - .L_44)
.L_44:
        /*001c*/ 	.word	0x00000000
        /*0020*/ 	.short	0x0005
        /*0022*/ 	.short	0x0024
        /*0024*/ 	.byte	0x00, 0xf0, 0x11, 0x00


	//----- nvinfo : EIATTR_KPARAM_INFO
	.align		4
.L_45:
        /*0028*/ 	.byte	0x04, 0x17
        /*002a*/ 	.short	(.L_47 - .L_46)
.L_46:
        /*002c*/ 	.word	0x00000000
        /*0030*/ 	.short	0x0004
        /*0032*/ 	.short	0x0020
        /*0034*/ 	.byte	0x00, 0xf0, 0x11, 0x00


	//----- nvinfo : EIATTR_KPARAM_INFO
	.align		4
.L_47:
        /*0038*/ 	.byte	0x04, 0x17
        /*003a*/ 	.short	(.L_49 - .L_48)
.L_48:
        /*003c*/ 	.word	0x00000000
        /*0040*/ 	.short	0x0003
        /*0042*/ 	.short	0x0018
        /*0044*/ 	.byte	0x00, 0xf5, 0x21, 0x00


	//----- nvinfo : EIATTR_KPARAM_INFO
	.align		4
.L_49:
        /*0048*/ 	.byte	0x04, 0x17
        /*004a*/ 	.short	(.L_51 - .L_50)
.L_50:
        /*004c*/ 	.word	0x00000000
        /*0050*/ 	.short	0x0002
        /*0052*/ 	.short	0x0010
        /*0054*/ 	.byte	0x00, 0xf0, 0x11, 0x00


	//----- nvinfo : EIATTR_KPARAM_INFO
	.align		4
.L_51:
        /*0058*/ 	.byte	0x04, 0x17
        /*005a*/ 	.short	(.L_53 - .L_52)
.L_52:
        /*005c*/ 	.word	0x00000000
        /*0060*/ 	.short	0x0001
        /*0062*/ 	.short	0x0008
        /*0064*/ 	.byte	0x00, 0xf5, 0x21, 0x00


	//----- nvinfo : EIATTR_KPARAM_INFO
	.align		4
.L_53:
        /*0068*/ 	.byte	0x04, 0x17
        /*006a*/ 	.short	(.L_55 - .L_54)
.L_54:
        /*006c*/ 	.word	0x00000000
        /*0070*/ 	.short	0x0000
        /*0072*/ 	.short	0x0000
        /*0074*/ 	.byte	0x00, 0xf5, 0x21, 0x00


	//----- nvinfo : EIATTR_SPARSE_MMA_MASK
	.align		4
.L_55:
        /*0078*/ 	.byte	0x03, 0x50
        /*007a*/ 	.short	0x0000


	//----- nvinfo : EIATTR_MAXREG_COUNT
	.align		4
        /*007c*/ 	.byte	0x03, 0x1b
        /*007e*/ 	.short	0x00ff


	//----- nvinfo : EIATTR_MERCURY_ISA_VERSION
	.align		4
        /*0080*/ 	.byte	0x03, 0x5f
        /*0082*/ 	.short	0x0101


	//----- nvinfo : EIATTR_VRC_CTA_INIT_COUNT
	.align		4
        /*0084*/ 	.byte	0x02, 0x4a
	.zero		1
	.zero		1


	//----- nvinfo : EIATTR_EXIT_INSTR_OFFSETS
	.align		4
        /*0088*/ 	.byte	0x04, 0x1c
        /*008a*/ 	.short	(.L_57 - .L_56)


	//   ....[0]....
.L_56:
        /*008c*/ 	.word	0x000000d0


	//   ....[1]....
        /*0090*/ 	.word	0x00000210


	//----- nvinfo : EIATTR_CBANK_PARAM_SIZE
	.align		4
.L_57:
        /*0094*/ 	.byte	0x03, 0x19
        /*0096*/ 	.short	0x002c


	//----- nvinfo : EIATTR_PARAM_CBANK
	.align		4
        /*0098*/ 	.byte	0x04, 0x0a
        /*009a*/ 	.short	(.L_59 - .L_58)
	.align		4
.L_58:
        /*009c*/ 	.word	index@(.nv.constant0._Z20interleave_uv_kernelPKhS0_iPhiii)
        /*00a0*/ 	.short	0x0380
        /*00a2*/ 	.short	0x002c


	//----- nvinfo : EIATTR_SW_WAR
	.align		4
.L_59:
        /*00a4*/ 	.byte	0x04, 0x36
        /*00a6*/ 	.short	(.L_61 - .L_60)
.L_60:
        /*00a8*/ 	.word	0x00000008
.L_61:


//--------------------- .nv.info._Z21downsample_2x2_kernelPKhiPhiii --------------------------
	.section	.nv.info._Z21downsample_2x2_kernelPKhiPhiii,"",@"SHT_CUDA_INFO"
	.sectionflags	@""
	.align	4


	//----- nvinfo : EIATTR_CUDA_API_VERSION
	.align		4
        /*0000*/ 	.byte	0x04, 0x37
        /*0002*/ 	.short	(.L_63 - .L_62)
.L_62:
        /*0004*/ 	.word	0x00000082


	//----- nvinfo : EIATTR_KPARAM_INFO
	.align		4
.L_63:
        /*0008*/ 	.byte	0x04, 0x17
        /*000a*/ 	.short	(.L_65 - .L_64)
.L_64:
        /*000c*/ 	.word	0x00000000
        /*0010*/ 	.short	0x0005
        /*0012*/ 	.short	0x0020
        /*0014*/ 	.byte	0x00, 0xf0, 0x11, 0x00


	//----- nvinfo : EIATTR_KPARAM_INFO
	.align		4
.L_65:
        /*0018*/ 	.byte	0x04, 0x17
        /*001a*/ 	.short	(.L_67 - .L_66)
.L_66:
        /*001c*/ 	.word	0x00000000
        /*0020*/ 	.short	0x0004
        /*0022*/ 	.short	0x001c
        /*0024*/ 	.byte	0x00, 0xf0, 0x11, 0x00


	//----- nvinfo : EIATTR_KPARAM_INFO
	.align		4
.L_67:
        /*0028*/ 	.byte	0x04, 0x17
        /*002a*/ 	.short	(.L_69 - .L_68)
.L_68:
        /*002c*/ 	.word	0x00000000
        /*0030*/ 	.short	0x0003
        /*0032*/ 	.short	0x0018
        /*0034*/ 	.byte	0x00, 0xf0, 0x11, 0x00


	//----- nvinfo : EIATTR_KPARAM_INFO
	.align		4
.L_69:
        /*0038*/ 	.byte	0x04, 0x17
        /*003a*/ 	.short	(.L_71 - .L_70)
.L_70:
        /*003c*/ 	.word	0x00000000
        /*0040*/ 	.short	0x0002
        /*0042*/ 	.short	0x0010
        /*0044*/ 	.byte	0x00, 0xf5, 0x21, 0x00


	//----- nvinfo : EIATTR_KPARAM_INFO
	.align		4
.L_71:
        /*0048*/ 	.byte	0x04, 0x17
        /*004a*/ 	.short	(.L_73 - .L_72)
.L_72:
        /*004c*/ 	.word	0x00000000
        /*0050*/ 	.short	0x0001
        /*0052*/ 	.short	0x0008
        /*0054*/ 	.byte	0x00, 0xf0, 0x11, 0x00


	//----- nvinfo : EIATTR_KPARAM_INFO
	.align		4
.L_73:
        /*0058*/ 	.byte	0x04, 0x17
        /*005a*/ 	.short	(.L_75 - .L_74)
.L_74:
        /*005c*/ 	.word	0x00000000
        /*0060*/ 	.short	0x0000
        /*0062*/ 	.short	0x0000
        /*0064*/ 	.byte	0x00, 0xf5, 0x21, 0x00


	//----- nvinfo : EIATTR_SPARSE_MMA_MASK
	.align		4
.L_75:
        /*0068*/ 	.byte	0x03, 0x50
        /*006a*/ 	.short	0x0000


	//----- nvinfo : EIATTR_MAXREG_COUNT
	.align		4
        /*006c*/ 	.byte	0x03, 0x1b
        /*006e*/ 	.short	0x00ff


	//----- nvinfo : EIATTR_MERCURY_ISA_VERSION
	.align		4
        /*0070*/ 	.byte	0x03, 0x5f
        /*0072*/ 	.short	0x0101


	//----- nvinfo : EIATTR_VRC_CTA_INIT_COUNT
	.align		4
        /*0074*/ 	.byte	0x02, 0x4a
	.zero		1
	.zero		1


	//----- nvinfo : EIATTR_EXIT_INSTR_OFFSETS
	.align		4
        /*0078*/ 	.byte	0x04, 0x1c
        /*007a*/ 	.short	(.L_77 - .L_76)


	//   ....[0]....
.L_76:
        /*007c*/ 	.word	0x000000d0


	//   ....[1]....
        /*0080*/ 	.word	0x00000240


	//----- nvinfo : EIATTR_CBANK_PARAM_SIZE
	.align		4
.L_77:
        /*0084*/ 	.byte	0x03, 0x19
        /*0086*/ 	.short	0x0024


	//----- nvinfo : EIATTR_PARAM_CBANK
	.align		4
        /*0088*/ 	.byte	0x04, 0x0a
        /*008a*/ 	.short	(.L_79 - .L_78)
	.align		4
.L_78:
        /*008c*/ 	.word	index@(.nv.constant0._Z21downsample_2x2_kernelPKhiPhiii)
        /*0090*/ 	.short	0x0380
        /*0092*/ 	.short	0x0024


	//----- nvinfo : EIATTR_SW_WAR
	.align		4
.L_79:
        /*0094*/ 	.byte	0x04, 0x36
        /*0096*/ 	.short	(.L_81 - .L_80)
.L_80:
        /*0098*/ 	.word	0x00000008
.L_81:


//--------------------- .nv.info._Z27fp16_planar_to_RGB24_kernelPK6__halfPhiii --------------------------
	.section	.nv.info._Z27fp16_planar_to_RGB24_kernelPK6__halfPhiii,"",@"SHT_CUDA_INFO"
	.sectionflags	@""
	.align	4


	//----- nvinfo : EIATTR_CUDA_API_VERSION
	.align		4
        /*0000*/ 	.byte	0x04, 0x37
        /*0002*/ 	.short	(.L_83 - .L_82)
.L_82:
        /*0004*/ 	.word	0x00000082


	//----- nvinfo : EIATTR_KPARAM_INFO
	.align		4
.L_83:
        /*0008*/ 	.byte	0x04, 0x17
        /*000a*/ 	.short	(.L_85 - .L_84)
.L_84:
        /*000c*/ 	.word	0x00000000
        /*0010*/ 	.short	0x0004
        /*0012*/ 	.short	0x0018
        /*0014*/ 	.byte	0x00, 0xf0, 0x11, 0x00


	//----- nvinfo : EIATTR_KPARAM_INFO
	.align		4
.L_85:
        /*0018*/ 	.byte	0x04, 0x17
        /*001a*/ 	.short	(.L_87 - .L_86)
.L_86:
        /*001c*/ 	.word	0x00000000
        /*0020*/ 	.short	0x0003
        /*0022*/ 	.short	0x0014
        /*0024*/ 	.byte	0x00, 0xf0, 0x11, 0x00


	//----- nvinfo : EIATTR_KPARAM_INFO
	.align		4
.L_87:
        /*0028*/ 	.byte	0x04, 0x17
        /*002a*/ 	.short	(.L_89 - .L_88)
.L_88:
        /*002c*/ 	.word	0x00000000
        /*0030*/ 	.short	0x0002
        /*0032*/ 	.short	0x0010
        /*0034*/ 	.byte	0x00, 0xf0, 0x11, 0x00


	//----- nvinfo : EIATTR_KPARAM_INFO
	.align		4
.L_89:
        /*0038*/ 	.byte	0x04, 0x17
        /*003a*/ 	.short	(.L_91 - .L_90)
.L_90:
        /*003c*/ 	.word	0x00000000
        /*0040*/ 	.short	0x0001
        /*0042*/ 	.short	0x0008
        /*0044*/ 	.byte	0x00, 0xf5, 0x21, 0x00


	//----- nvinfo : EIATTR_KPARAM_INFO
	.align		4
.L_91:
        /*0048*/ 	.byte	0x04, 0x17
        /*004a*/ 	.short	(.L_93 - .L_92)
.L_92:
        /*004c*/ 	.word	0x00000000
        /*0050*/ 	.short	0x0000
        /*0052*/ 	.short	0x0000
        /*0054*/ 	.byte	0x00, 0xf5, 0x21, 0x00


	//----- nvinfo : EIATTR_SPARSE_MMA_MASK
	.align		4
.L_93:
        /*0058*/ 	.byte	0x03, 0x50
        /*005a*/ 	.short	0x0000


	//----- nvinfo : EIATTR_MAXREG_COUNT
	.align		4
        /*005c*/ 	.byte	0x03, 0x1b
        /*005e*/ 	.short	0x00ff


	//----- nvinfo : EIATTR_MERCURY_ISA_VERSION
	.align		4
        /*0060*/ 	.byte	0x03, 0x5f
        /*0062*/ 	.short	0x0101


	//----- nvinfo : EIATTR_VRC_CTA_INIT_COUNT
	.align		4
        /*0064*/ 	.byte	0x02, 0x4a
	.zero		1
	.zero		1


	//----- nvinfo : EIATTR_EXIT_INSTR_OFFSETS
	.align		4
        /*0068*/ 	.byte	0x04, 0x1c
        /*006a*/ 	.short	(.L_95 - .L_94)


	//   ....[0]....
.L_94:
        /*006c*/ 	.word	0x000000d0


	//   ....[1]....
        /*0070*/ 	.word	0x000002a0


	//----- nvinfo : EIATTR_CBANK_PARAM_SIZE
	.align		4
.L_95:
        /*0074*/ 	.byte	0x03, 0x19
        /*0076*/ 	.short	0x001c


	//----- nvinfo : EIATTR_PARAM_CBANK
	.align		4
        /*0078*/ 	.byte	0x04, 0x0a
        /*007a*/ 	.short	(.L_97 - .L_96)
	.align		4
.L_96:
        /*007c*/ 	.word	index@(.nv.constant0._Z27fp16_planar_to_RGB24_kernelPK6__halfPhiii)
        /*0080*/ 	.short	0x0380
        /*0082*/ 	.short	0x001c


	//----- nvinfo : EIATTR_SW_WAR
	.align		4
.L_97:
        /*0084*/ 	.byte	0x04, 0x36
        /*0086*/ 	.short	(.L_99 - .L_98)
.L_98:
        /*0088*/ 	.word	0x00000008
.L_99:


//--------------------- .nv.info._Z20half_to_float_kernelPK6__halfPfi --------------------------
	.section	.nv.info._Z20half_to_float_kernelPK6__halfPfi,"",@"SHT_CUDA_INFO"
	.sectionflags	@""
	.align	4


	//----- nvinfo : EIATTR_CUDA_API_VERSION
	.align		4
        /*0000*/ 	.byte	0x04, 0x37
        /*0002*/ 	.short	(.L_101 - .L_100)
.L_100:
        /*0004*/ 	.word	0x00000082


	//----- nvinfo : EIATTR_KPARAM_INFO
	.align		4
.L_101:
        /*0008*/ 	.byte	0x04, 0x17
        /*000a*/ 	.short	(.L_103 - .L_102)
.L_102:
        /*000c*/ 	.word	0x00000000
        /*0010*/ 	.short	0x0002
        /*0012*/ 	.short	0x0010
        /*0014*/ 	.byte	0x00, 0xf0, 0x11, 0x00


	//----- nvinfo : EIATTR_KPARAM_INFO
	.align		4
.L_103:
        /*0018*/ 	.byte	0x04, 0x17
        /*001a*/ 	.short	(.L_105 - .L_104)
.L_104:
        /*001c*/ 	.word	0x00000000
        /*0020*/ 	.short	0x0001
        /*0022*/ 	.short	0x0008
        /*0024*/ 	.byte	0x00, 0xf5, 0x21, 0x00


	//----- nvinfo : EIATTR_KPARAM_INFO
	.align		4
.L_105:
        /*0028*/ 	.byte	0x04, 0x17
        /*002a*/ 	.short	(.L_107 - .L_106)
.L_106:
        /*002c*/ 	.word	0x00000000
        /*0030*/ 	.short	0x0000
        /*0032*/ 	.short	0x0000
        /*0034*/ 	.byte	0x00, 0xf5, 0x21, 0x00


	//----- nvinfo : EIATTR_SPARSE_MMA_MASK
	.align		4
.L_107:
        /*0038*/ 	.byte	0x03, 0x50
        /*003a*/ 	.short	0x0000


	//----- nvinfo : EIATTR_MAXREG_COUNT
	.align		4
        /*003c*/ 	.byte	0x03, 0x1b
        /*003e*/ 	.short	0x00ff


	//----- nvinfo : EIATTR_MERCURY_ISA_VERSION
	.align		4
        /*0040*/ 	.byte	0x03, 0x5f
        /*0042*/ 	.short	0x0101


	//----- nvinfo : EIATTR_VRC_CTA_INIT_COUNT
	.align		4
        /*0044*/ 	.byte	0x02, 0x4a
	.zero		1
	.zero		1


	//----- nvinfo : EIATTR_EXIT_INSTR_OFFSETS
	.align		4
        /*0048*/ 	.byte	0x04, 0x1c
        /*004a*/ 	.short	(.L_109 - .L_108)


	//   ....[0]....
.L_108:
        /*004c*/ 	.word	0x00000070


	//   ....[1]....
        /*0050*/ 	.word	0x00000100


	//----- nvinfo : EIATTR_CBANK_PARAM_SIZE
	.align		4
.L_109:
        /*0054*/ 	.byte	0x03, 0x19
        /*0056*/ 	.short	0x0014


	//----- nvinfo : EIATTR_PARAM_CBANK
	.align		4
        /*0058*/ 	.byte	0x04, 0x0a
        /*005a*/ 	.short	(.L_111 - .L_110)
	.align		4
.L_110:
        /*005c*/ 	.word	index@(.nv.constant0._Z20half_to_float_kernelPK6__halfPfi)
        /*0060*/ 	.short	0x0380
        /*0062*/ 	.short	0x0014


	//----- nvinfo : EIATTR_SW_WAR
	.align		4
.L_111:
        /*0064*/ 	.byte	0x04, 0x36
        /*0066*/ 	.short	(.L_113 - .L_112)
.L_112:
        /*0068*/ 	.word	0x00000008
.L_113:


//--------------------- .nv.info._Z19yuvToRgbKernel_fp32PKhS0_S0_PfS1_S1_iiii --------------------------
	.section	.nv.info._Z19yuvToRgbKernel_fp32PKhS0_S0_PfS1_S1_iiii,"",@"SHT_CUDA_INFO"
	.sectionflags	@""
	.align	4


	//----- nvinfo : EIATTR_CUDA_API_VERSION
	.align		4
        /*0000*/ 	.byte	0x04, 0x37
        /*0002*/ 	.short	(.L_115 - .L_114)
.L_114:
        /*0004*/ 	.word	0x00000082


	//----- nvinfo : EIATTR_KPARAM_INFO
	.align		4
.L_115:
        /*0008*/ 	.byte	0x04, 0x17
        /*000a*/ 	.short	(.L_117 - .L_116)
.L_116:
        /*000c*/ 	.word	0x00000000
        /*0010*/ 	.short	0x0009
        /*0012*/ 	.short	0x003c
        /*0014*/ 	.byte	0x00, 0xf0, 0x11, 0x00


	//----- nvinfo : EIATTR_KPARAM_INFO
	.align		4
.L_117:
        /*0018*/ 	.byte	0x04, 0x17
        /*001a*/ 	.short	(.L_119 - .L_118)
.L_118:
        /*001c*/ 	.word	0x00000000
        /*0020*/ 	.short	0x0008
        /*0022*/ 	.short	0x0038
        /*0024*/ 	.byte	0x00, 0xf0, 0x11, 0x00


	//----- nvinfo : EIATTR_KPARAM_INFO
	.align		4
.L_119:
        /*0028*/ 	.byte	0x04, 0x17
        /*002a*/ 	.short	(.L_121 - .L_120)
.L_120:
        /*002c*/ 	.word	0x00000000
        /*0030*/ 	.short	0x0007
        /*0032*/ 	.short	0x0034
        /*0034*/ 	.byte	0x00, 0xf0, 0x11, 0x00


	//----- nvinfo : EIATTR_KPARAM_INFO
	.align		4
.L_121:
        /*0038*/ 	.byte	0x04, 0x17
        /*003a*/ 	.short	(.L_123 - .L_122)
.L_122:
        /*003c*/ 	.word	0x00000000
        /*0040*/ 	.short	0x0006
        /*0042*/ 	.short	0x0030
        /*0044*/ 	.byte	0x00, 0xf0, 0x11, 0x00


	//----- nvinfo : EIATTR_KPARAM_INFO
	.align		4
.L_123:
        /*0048*/ 	.byte	0x04, 0x17
        /*004a*/ 	.short	(.L_125 - .L_124)
.L_124:
        /*004c*/ 	.word	0x00000000
        /*0050*/ 	.short	0x0005
        /*0052*/ 	.short	0x0028
        /*0054*/ 	.byte	0x00, 0xf5, 0x21, 0x00


	//----- nvinfo : EIATTR_KPARAM_INFO
	.align		4
.L_125:
        /*0058*/ 	.byte	0x04, 0x17
        /*005a*/ 	.short	(.L_127 - .L_126)
.L_126:
        /*005c*/ 	.word	0x00000000
        /*0060*/ 	.short	0x0004
        /*0062*/ 	.short	0x0020
        /*0064*/ 	.byte	0x00, 0xf5, 0x21, 0x00


	//----- nvinfo : EIATTR_KPARAM_INFO
	.align		4
.L_127:
        /*0068*/ 	.byte	0x04, 0x17
        /*006a*/ 	.short	(.L_129 - .L_128)
.L_128:
        /*006c*/ 	.word	0x00000000
        /*0070*/ 	.short	0x0003
        /*0072*/ 	.short	0x0018
        /*0074*/ 	.byte	0x00, 0xf5, 0x21, 0x00


	//----- nvinfo : EIATTR_KPARAM_INFO
	.align		4
.L_129:
        /*0078*/ 	.byte	0x04, 0x17
        /*007a*/ 	.short	(.L_131 - .L_130)
.L_130:
        /*007c*/ 	.word	0x00000000
        /*0080*/ 	.short	0x0002
        /*0082*/ 	.short	0x0010
        /*0084*/ 	.byte	0x00, 0xf5, 0x21, 0x00


	//----- nvinfo : EIATTR_KPARAM_INFO
	.align		4
.L_131:
        /*0088*/ 	.byte	0x04, 0x17
        /*008a*/ 	.short	(.L_133 - .L_132)
.L_132:
        /*008c*/ 	.word	0x00000000
        /*0090*/ 	.short	0x0001
        /*0092*/ 	.short	0x0008
        /*0094*/ 	.byte	0x00, 0xf5, 0x21, 0x00


	//----- nvinfo : EIATTR_KPARAM_INFO
	.align		4
.L_133:
        /*0098*/ 	.byte	0x04, 0x17
        /*009a*/ 	.short	(.L_135 - .L_134)
.L_134:
        /*009c*/ 	.word	0x00000000
        /*00a0*/ 	.short	0x0000
        /*00a2*/ 	.short	0x0000
        /*00a4*/ 	.byte	0x00, 0xf5, 0x21, 0x00


	//----- nvinfo : EIATTR_SPARSE_MMA_MASK
	.align		4
.L_135:
        /*00a8*/ 	.byte	0x03, 0x50
        /*00aa*/ 	.short	0x0000


	//----- nvinfo : EIATTR_MAXREG_COUNT
	.align		4
        /*00ac*/ 	.byte	0x03, 0x1b
        /*00ae*/ 	.short	0x00ff


	//----- nvinfo : EIATTR_MERCURY_ISA_VERSION
	.align		4
        /*00b0*/ 	.byte	0x03, 0x5f
        /*00b2*/ 	.short	0x0101


	//----- nvinfo : EIATTR_VRC_CTA_INIT_COUNT
	.align		4
        /*00b4*/ 	.byte	0x02, 0x4a
	.zero		1
	.zero		1


	//----- nvinfo : EIATTR_EXIT_INSTR_OFFSETS
	.align		4
        /*00b8*/ 	.byte	0x04, 0x1c
        /*00ba*/ 	.short	(.L_137 - .L_136)


	//   ....[0]....
.L_136:
        /*00bc*/ 	.word	0x000000c0


	//   ....[1]....
        /*00c0*/ 	.word	0x00000670


	//----- nvinfo : EIATTR_CRS_STACK_SIZE
	.align		4
.L_137:
        /*00c4*/ 	.byte	0x04, 0x1e
        /*00c6*/ 	.short	(.L_139 - .L_138)
.L_138:
        /*00c8*/ 	.word	0x00000000


	//----- nvinfo : EIATTR_CBANK_PARAM_SIZE
	.align		4
.L_139:
        /*00cc*/ 	.byte	0x03, 0x19
        /*00ce*/ 	.short	0x0040


	//----- nvinfo : EIATTR_PARAM_CBANK
	.align		4
        /*00d0*/ 	.byte	0x04, 0x0a
        /*00d2*/ 	.short	(.L_141 - .L_140)
	.align		4
.L_140:
        /*00d4*/ 	.word	index@(.nv.constant0._Z19yuvToRgbKernel_fp32PKhS0_S0_PfS1_S1_iiii)
        /*00d8*/ 	.short	0x0380
        /*00da*/ 	.short	0x0040


	//----- nvinfo : EIATTR_SW_WAR
	.align		4
.L_141:
        /*00dc*/ 	.byte	0x04, 0x36
        /*00de*/ 	.short	(.L_143 - .L_142)
.L_142:
        /*00e0*/ 	.word	0x00000008
.L_143:


//--------------------- .nv.info._Z19yuvToRgbKernel_fp16PKhS0_S0_P6__halfS2_S2_iiii --------------------------
	.section	.nv.info._Z19yuvToRgbKernel_fp16PKhS0_S0_P6__halfS2_S2_iiii,"",@"SHT_CUDA_INFO"
	.sectionflags	@""
	.align	4


	//----- nvinfo : EIATTR_CUDA_API_VERSION
	.align		4
        /*0000*/ 	.byte	0x04, 0x37
        /*0002*/ 	.short	(.L_145 - .L_144)
.L_144:
        /*0004*/ 	.word	0x00000082


	//----- nvinfo : EIATTR_KPARAM_INFO
	.align		4
.L_145:
        /*0008*/ 	.byte	0x04, 0x17
        /*000a*/ 	.short	(.L_147 - .L_146)
.L_146:
        /*000c*/ 	.word	0x00000000
        /*0010*/ 	.short	0x0009
        /*0012*/ 	.short	0x003c
        /*0014*/ 	.byte	0x00, 0xf0, 0x11, 0x00


	//----- nvinfo : EIATTR_KPARAM_INFO
	.align		4
.L_147:
        /*0018*/ 	.byte	0x04, 0x17
        /*001a*/ 	.short	(.L_149 - .L_148)
.L_148:
        /*001c*/ 	.word	0x00000000
        /*0020*/ 	.short	0x0008
        /*0022*/ 	.short	0x0038
        /*0024*/ 	.byte	0x00, 0xf0, 0x11, 0x00


	//----- nvinfo : EIATTR_KPARAM_INFO
	.align		4
.L_149:
        /*0028*/ 	.byte	0x04, 0x17
        /*002a*/ 	.short	(.L_151 - .L_150)
.L_150:
        /*002c*/ 	.word	0x00000000
        /*0030*/ 	.short	0x0007
        /*0032*/ 	.short	0x0034
        /*0034*/ 	.byte	0x00, 0xf0, 0x11, 0x00


	//----- nvinfo : EIATTR_KPARAM_INFO
	.align		4
.L_151:
        /*0038*/ 	.byte	0x04, 0x17
        /*003a*/ 	.short	(.L_153 - .L_152)
.L_152:
        /*003c*/ 	.word	0x00000000
        /*0040*/ 	.short	0x0006
        /*0042*/ 	.short	0x0030
        /*0044*/ 	.byte	0x00, 0xf0, 0x11, 0x00


	//----- nvinfo : EIATTR_KPARAM_INFO
	.align		4
.L_153:
        /*0048*/ 	.byte	0x04, 0x17
        /*004a*/ 	.short	(.L_155 - .L_154)
.L_154:
        /*004c*/ 	.word	0x00000000
        /*0050*/ 	.short	0x0005
        /*0052*/ 	.short	0x0028
        /*0054*/ 	.byte	0x00, 0xf5, 0x21, 0x00


	//----- nvinfo : EIATTR_KPARAM_INFO
	.align		4
.L_155:
        /*0058*/ 	.byte	0x04, 0x17
        /*005a*/ 	.short	(.L_157 - .L_156)
.L_156:
        /*005c*/ 	.word	0x00000000
        /*0060*/ 	.short	0x0004
        /*0062*/ 	.short	0x0020
        /*0064*/ 	.byte	0x00, 0xf5, 0x21, 0x00


	//----- nvinfo : EIATTR_KPARAM_INFO
	.align		4
.L_157:
        /*0068*/ 	.byte	0x04, 0x17
        /*006a*/ 	.short	(.L_159 - .L_158)
.L_158:
        /*006c*/ 	.word	0x00000000
        /*0070*/ 	.short	0x0003
        /*0072*/ 	.short	0x0018
        /*0074*/ 	.byte	0x00, 0xf5, 0x21, 0x00


	//----- nvinfo : EIATTR_KPARAM_INFO
	.align		4
.L_159:
        /*0078*/ 	.byte	0x04, 0x17
        /*007a*/ 	.short	(.L_161 - .L_160)
.L_160:
        /*007c*/ 	.word	0x00000000
        /*0080*/ 	.short	0x0002
        /*0082*/ 	.short	0x0010
        /*0084*/ 	.byte	0x00, 0xf5, 0x21, 0x00


	//----- nvinfo : EIATTR_KPARAM_INFO
	.align		4
.L_161:
        /*0088*/ 	.byte	0x04, 0x17
        /*008a*/ 	.short	(.L_163 - .L_162)
.L_162:
        /*008c*/ 	.word	0x00000000
        /*0090*/ 	.short	0x0001
        /*0092*/ 	.short	0x0008
        /*0094*/ 	.byte	0x00, 0xf5, 0x21, 0x00


	//----- nvinfo : EIATTR_KPARAM_INFO
	.align		4
.L_163:
        /*0098*/ 	.byte	0x04, 0x17
        /*009a*/ 	.short	(.L_165 - .L_164)
.L_164:
        /*009c*/ 	.word	0x00000000
        /*00a0*/ 	.short	0x0000
        /*00a2*/ 	.short	0x0000
        /*00a4*/ 	.byte	0x00, 0xf5, 0x21, 0x00


	//----- nvinfo : EIATTR_SPARSE_MMA_MASK
	.align		4
.L_165:
        /*00a8*/ 	.byte	0x03, 0x50
        /*00aa*/ 	.short	0x0000


	//----- nvinfo : EIATTR_MAXREG_COUNT
	.align		4
        /*00ac*/ 	.byte	0x03, 0x1b
        /*00ae*/ 	.short	0x00ff


	//----- nvinfo : EIATTR_MERCURY_ISA_VERSION
	.align		4
        /*00b0*/ 	.byte	0x03, 0x5f
        /*00b2*/ 	.short	0x0101


	//----- nvinfo : EIATTR_VRC_CTA_INIT_COUNT
	.align		4
        /*00b4*/ 	.byte	0x02, 0x4a
	.zero		1
	.zero		1


	//----- nvinfo : EIATTR_EXIT_INSTR_OFFSETS
	.align		4
        /*00b8*/ 	.byte	0x04, 0x1c
        /*00ba*/ 	.short	(.L_167 - .L_166)


	//   ....[0]....
.L_166:
        /*00bc*/ 	.word	0x000000c0


	//   ....[1]....
        /*00c0*/ 	.word	0x000006a0


	//----- nvinfo : EIATTR_CRS_STACK_SIZE
	.align		4
.L_167:
        /*00c4*/ 	.byte	0x04, 0x1e
        /*00c6*/ 	.short	(.L_169 - .L_168)
.L_168:
        /*00c8*/ 	.word	0x00000000


	//----- nvinfo : EIATTR_CBANK_PARAM_SIZE
	.align		4
.L_169:
        /*00cc*/ 	.byte	0x03, 0x19
        /*00ce*/ 	.short	0x0040


	//----- nvinfo : EIATTR_PARAM_CBANK
	.align		4
        /*00d0*/ 	.byte	0x04, 0x0a
        /*00d2*/ 	.short	(.L_171 - .L_170)
	.align		4
.L_170:
        /*00d4*/ 	.word	index@(.nv.constant0._Z19yuvToRgbKernel_fp16PKhS0_S0_P6__halfS2_S2_iiii)
        /*00d8*/ 	.short	0x0380
        /*00da*/ 	.short	0x0040


	//----- nvinfo : EIATTR_SW_WAR
	.align		4
.L_171:
        /*00dc*/ 	.byte	0x04, 0x36
        /*00de*/ 	.short	(.L_173 - .L_172)
.L_172:
        /*00e0*/ 	.word	0x00000008
.L_173:


//--------------------- .nv.callgraph             --------------------------
	.section	.nv.callgraph,"",@"SHT_CUDA_CALLGRAPH"
	.align	4
	.sectionentsize	8
	.align		4
        /*0000*/ 	.word	0x00000000
	.align		4
        /*0004*/ 	.word	0xffffffff
	.align		4
        /*0008*/ 	.word	0x00000000
	.align		4
        /*000c*/ 	.word	0xfffffffe
	.align		4
        /*0010*/ 	.word	0x00000000
	.align		4
        /*0014*/ 	.word	0xfffffffd
	.align		4
        /*0018*/ 	.word	0x00000000
	.align		4
        /*001c*/ 	.word	0xfffffffc


//--------------------- .text._Z20interleave_uv_kernelPKhS0_iPhiii --------------------------
	.section	.text._Z20interleave_uv_kernelPKhS0_iPhiii,"ax",@progbits
	.align	128
.text._Z20interleave_uv_kernelPKhS0_iPhiii:
        .type           _Z20interleave_uv_kernelPKhS0_iPhiii,@function
        .size           _Z20interleave_uv_kernelPKhS0_iPhiii,(.L_x_40 - _Z20interleave_uv_kernelPKhS0_iPhiii)
        .other          _Z20interleave_uv_kernelPKhS0_iPhiii,@"STO_CUDA_ENTRY STV_DEFAULT"
_Z20interleave_uv_kernelPKhS0_iPhiii:
[----:B------:R-:W-:Y:S01]  /*0000*/  LDC R1, c[0x0][0x37c] ;  /* 0x0000df00ff017b82 */ /* 0x000fe20000000800 */
[----:B------:R-:W0:Y:S07]  /*0010*/  S2R R2, SR_TID.Y ;  /* 0x0000000000027919 */ /* 0x000e2e0000002200 */
[----:B------:R-:W1:Y:S01]  /*0020*/  LDC R0, c[0x0][0x360] ;  /* 0x0000d800ff007b82 */ /* 0x000e620000000800 */
[----:B------:R-:W2:Y:S01]  /*0030*/  LDCU UR6, c[0x0][0x3a8] ;  /* 0x00007500ff0677ac */ /* 0x000ea20008000800 */
[----:B------:R-:W1:Y:S01]  /*0040*/  S2R R5, SR_TID.X ;  /* 0x0000000000057919 */ /* 0x000e620000002100 */
[----:B------:R-:W3:Y:S05]  /*0050*/  LDCU UR7, c[0x0][0x3a4] ;  /* 0x00007480ff0777ac */ /* 0x000eea0008000800 */
[----:B------:R-:W0:Y:S08]  /*0060*/  S2UR UR5, SR_CTAID.Y ;  /* 0x00000000000579c3 */ /* 0x000e300000002600 */
[----:B------:R-:W0:Y:S08]  /*0070*/  LDC R3, c[0x0][0x364] ;  /* 0x0000d900ff037b82 */ /* 0x000e300000000800 */
[----:B------:R-:W1:Y:S01]  /*0080*/  S2UR UR4, SR_CTAID.X ;  /* 0x00000000000479c3 */ /* 0x000e620000002500 */
[----:B0-----:R-:W-:-:S05]  /*0090*/  IMAD R3, R3, UR5, R2 ;  /* 0x0000000503037c24 */ /* 0x001fca000f8e0202 */
[----:B--2---:R-:W-:Y:S01]  /*00a0*/  ISETP.GE.AND P0, PT, R3, UR6, PT ;  /* 0x0000000603007c0c */ /* 0x004fe2000bf06270 */
[----:B-1----:R-:W-:-:S05]  /*00b0*/  IMAD R0, R0, UR4, R5 ;  /* 0x0000000400007c24 */ /* 0x002fca000f8e0205 */
[----:B---3--:R-:W-:-:S13]  /*00c0*/  ISETP.GE.OR P0, PT, R0, UR7, P0 ;  /* 0x0000000700007c0c */ /* 0x008fda0008706670 */
[----:B------:R-:W-:Y:S05]  /*00d0*/  @P0 EXIT ;  /* 0x000000000000094d */ /* 0x000fea0003800000 */
[----:B------:R-:W0:Y:S01]  /*00e0*/  LDCU UR6, c[0x0][0x390] ;  /* 0x00007200ff0677ac */ /* 0x000e220008000800 */
[----:B------:R-:W1:Y:S01]  /*00f0*/  LDCU.128 UR8, c[0x0][0x380] ;  /* 0x00007000ff0877ac */ /* 0x000e620008000c00 */
[----:B------:R-:W2:Y:S01]  /*0100*/  LDCU.64 UR4, c[0x0][0x358] ;  /* 0x00006b00ff0477ac */ /* 0x000ea20008000a00 */
[----:B0-----:R-:W-:Y:S01]  /*0110*/  IMAD R6, R3, UR6, R0 ;  /* 0x0000000603067c24 */ /* 0x001fe2000f8e0200 */
[----:B------:R-:W0:Y:S04]  /*0120*/  LDCU UR6, c[0x0][0x3a0] ;  /* 0x00007400ff0677ac */ /* 0x000e280008000800 */
[----:B-1----:R-:W-:Y:S02]  /*0130*/  IADD3 R4, P0, PT, R6, UR8, RZ ;  /* 0x0000000806047c10 */ /* 0x002fe4000ff1e0ff */
[----:B------:R-:W-:-:S02]  /*0140*/  SHF.R.S32.HI R2, RZ, 0x1f, R6 ;  /* 0x0000001fff027819 */ /* 0x000fc40000011406 */
[----:B------:R-:W-:Y:S02]  /*0150*/  IADD3 R6, P1, PT, R6, UR10, RZ ;  /* 0x0000000a06067c10 */ /* 0x000fe4000ff3e0ff */
[C---:B------:R-:W-:Y:S01]  /*0160*/  IADD3.X R5, PT, PT, R2.reuse, UR9, RZ, P0, !PT ;  /* 0x0000000902057c10 */ /* 0x040fe200087fe4ff */
[----:B------:R-:W1:Y:S01]  /*0170*/  LDCU.64 UR8, c[0x0][0x398] ;  /* 0x00007300ff0877ac */ /* 0x000e620008000a00 */
[----:B------:R-:W-:-:S04]  /*0180*/  IADD3.X R7, PT, PT, R2, UR11, RZ, P1, !PT ;  /* 0x0000000b02077c10 */ /* 0x000fc80008ffe4ff */
[----:B--2---:R-:W2:Y:S04]  /*0190*/  LDG.E.U8.CONSTANT R5, desc[UR4][R4.64] ;  /* 0x0000000404057981 */ /* 0x004ea8000c1e9100 */
[----:B------:R-:W3:Y:S01]  /*01a0*/  LDG.E.U8.CONSTANT R7, desc[UR4][R6.64] ;  /* 0x0000000406077981 */ /* 0x000ee2000c1e9100 */
[----:B------:R-:W-:-:S04]  /*01b0*/  IMAD.SHL.U32 R0, R0, 0x2, RZ ;  /* 0x0000000200007824 */ /* 0x000fc800078e00ff */
[----:B0-----:R-:W-:-:S05]  /*01c0*/  IMAD R0, R3, UR6, R0 ;  /* 0x0000000603007c24 */ /* 0x001fca000f8e0200 */
[----:B-1----:R-:W-:-:S04]  /*01d0*/  IADD3 R2, P0, PT, R0, UR8, RZ ;  /* 0x0000000800027c10 */ /* 0x002fc8000ff1e0ff */
[----:B------:R-:W-:-:S05]  /*01e0*/  LEA.HI.X.SX32 R3, R0, UR9, 0x1, P0 ;  /* 0x0000000900037c11 */ /* 0x000fca00080f0eff */
[----:B--2---:R-:W-:Y:S04]  /*01f0*/  STG.E.U8 desc[UR4][R2.64], R5 ;  /* 0x0000000502007986 */ /* 0x004fe8000c101104 */
[----:B---3--:R-:W-:Y:S01]  /*0200*/  STG.E.U8 desc[UR4][R2.64+0x1], R7 ;  /* 0x0000010702007986 */ /* 0x008fe2000c101104 */
[----:B------:R-:W-:Y:S05]  /*0210*/  EXIT ;  /* 0x000000000000794d */ /* 0x000fea0003800000 */
.L_x_0:
[----:B------:R-:W-:-:S00]  /*0220*/  BRA `(.L_x_0) ;  /* 0xfffffffc00fc7947 */ /* 0x000fc0000383ffff */
[----:B------:R-:W-:-:S00]  /*0230*/  NOP ;  /* 0x0000000000007918 */ /* 0x000fc00000000000 */
        /* <DEDUP_REMOVED lines=12> */
.L_x_40:


//--------------------- .text._Z21downsample_2x2_kernelPKhiPhiii --------------------------
	.section	.text._Z21downsample_2x2_kernelPKhiPhiii,"ax",@progbits
	.align	128
.text._Z21downsample_2x2_kernelPKhiPhiii:
        .type           _Z21downsample_2x2_kernelPKhiPhiii,@function
        .size           _Z21downsample_2x2_kernelPKhiPhiii,(.L_x_41 - _Z21downsample_2x2_kernelPKhiPhiii)
        .other          _Z21downsample_2x2_kernelPKhiPhiii,@"STO_CUDA_ENTRY STV_DEFAULT"
_Z21downsample_2x2_kernelPKhiPhiii:
        /* <DEDUP_REMOVED lines=14> */
[----:B------:R-:W0:Y:S01]  /*00e0*/  LDC R3, c[0x0][0x388] ;  /* 0x0000e200ff037b82 */ /* 0x000e220000000800 */
[----:B------:R-:W1:Y:S01]  /*00f0*/  LDCU.64 UR6, c[0x0][0x380] ;  /* 0x00007000ff0677ac */ /* 0x000e620008000a00 */
[----:B------:R-:W2:Y:S01]  /*0100*/  LDCU.64 UR4, c[0x0][0x358] ;  /* 0x00006b00ff0477ac */ /* 0x000ea20008000a00 */
[----:B------:R-:W3:Y:S01]  /*0110*/  LDCU.64 UR8, c[0x0][0x390] ;  /* 0x00007200ff0877ac */ /* 0x000ee20008000a00 */
[----:B0-----:R-:W-:-:S04]  /*0120*/  IMAD R2, R7, R3, R0 ;  /* 0x0000000307027224 */ /* 0x001fc800078e0200 */
[----:B------:R-:W-:-:S05]  /*0130*/  IMAD.SHL.U32 R2, R2, 0x2, RZ ;  /* 0x0000000202027824 */ /* 0x000fca00078e00ff */
[C---:B-1----:R-:W-:Y:S01]  /*0140*/  IADD3 R4, P0, PT, R2.reuse, UR6, RZ ;  /* 0x0000000602047c10 */ /* 0x042fe2000ff1e0ff */
[----:B------:R-:W0:Y:S03]  /*0150*/  LDCU UR6, c[0x0][0x398] ;  /* 0x00007300ff0677ac */ /* 0x000e260008000800 */
[----:B------:R-:W-:Y:S02]  /*0160*/  LEA.HI.X.SX32 R5, R2, UR7, 0x1, P0 ;  /* 0x0000000702057c11 */ /* 0x000fe400080f0eff */
[----:B------:R-:W-:-:S03]  /*0170*/  IADD3 R2, P0, PT, R4, R3, RZ ;  /* 0x0000000304027210 */ /* 0x000fc60007f1e0ff */
[----:B--2---:R-:W2:Y:S01]  /*0180*/  LDG.E.U8 R6, desc[UR4][R4.64] ;  /* 0x0000000404067981 */ /* 0x004ea2000c1e1100 */
[----:B------:R-:W-:-:S03]  /*0190*/  LEA.HI.X.SX32 R3, R3, R5, 0x1, P0 ;  /* 0x0000000503037211 */ /* 0x000fc600000f0eff */
[----:B------:R-:W2:Y:S04]  /*01a0*/  LDG.E.U8 R9, desc[UR4][R4.64+0x1] ;  /* 0x0000010404097981 */ /* 0x000ea8000c1e1100 */
[----:B------:R-:W2:Y:S04]  /*01b0*/  LDG.E.U8 R8, desc[UR4][R2.64] ;  /* 0x0000000402087981 */ /* 0x000ea8000c1e1100 */
[----:B------:R-:W4:Y:S01]  /*01c0*/  LDG.E.U8 R10, desc[UR4][R2.64+0x1] ;  /* 0x00000104020a7981 */ /* 0x000f22000c1e1100 */
[----:B0-----:R-:W-:Y:S01]  /*01d0*/  IMAD R0, R7, UR6, R0 ;  /* 0x0000000607007c24 */ /* 0x001fe2000f8e0200 */
[----:B--2---:R-:W-:-:S04]  /*01e0*/  IADD3 R9, PT, PT, R8, R6, R9 ;  /* 0x0000000608097210 */ /* 0x004fc80007ffe009 */
[C---:B---3--:R-:W-:Y:S02]  /*01f0*/  IADD3 R6, P0, PT, R0.reuse, UR8, RZ ;  /* 0x0000000800067c10 */ /* 0x048fe4000ff1e0ff */
[----:B----4-:R-:W-:Y:S02]  /*0200*/  IADD3 R9, PT, PT, R9, 0x2, R10 ;  /* 0x0000000209097810 */ /* 0x010fe40007ffe00a */
[----:B------:R-:W-:Y:S02]  /*0210*/  LEA.HI.X.SX32 R7, R0, UR9, 0x1, P0 ;  /* 0x0000000900077c11 */ /* 0x000fe400080f0eff */
[----:B------:R-:W-:-:S05]  /*0220*/  SHF.R.U32.HI R9, RZ, 0x2, R9 ;  /* 0x00000002ff097819 */ /* 0x000fca0000011609 */
[----:B------:R-:W-:Y:S01]  /*0230*/  STG.E.U8 desc[UR4][R6.64], R9 ;  /* 0x0000000906007986 */ /* 0x000fe2000c101104 */
[----:B------:R-:W-:Y:S05]  /*0240*/  EXIT ;  /* 0x000000000000794d */ /* 0x000fea0003800000 */
.L_x_1:
        /* <DEDUP_REMOVED lines=11> */
.L_x_41:


//--------------------- .text._Z27fp16_planar_to_RGB24_kernelPK6__halfPhiii --------------------------
	.section	.text._Z27fp16_planar_to_RGB24_kernelPK6__halfPhiii,"ax",@progbits
	.align	128
.text._Z27fp16_planar_to_RGB24_kernelPK6__halfPhiii:
        .type           _Z27fp16_planar_to_RGB24_kernelPK6__halfPhiii,@function
        .size           _Z27fp16_planar_to_RGB24_kernelPK6__halfPhiii,(.L_x_42 - _Z27fp16_planar_to_RGB24_kernelPK6__halfPhiii)
        .other          _Z27fp16_planar_to_RGB24_kernelPK6__halfPhiii,@"STO_CUDA_ENTRY STV_DEFAULT"
_Z27fp16_planar_to_RGB24_kernelPK6__halfPhiii:
[----:B------:R-:W-:Y:S01]  /*0000*/  LDC R1, c[0x0][0x37c] ;  /* 0x0000df00ff017b82 */ /* 0x000fe20000000800 */
[----:B------:R-:W0:Y:S07]  /*0010*/  S2R R2, SR_TID.Y ;  /* 0x0000000000027919 */ /* 0x000e2e0000002200 */
[----:B------:R-:W1:Y:S01]  /*0020*/  LDC R0, c[0x0][0x360] ;  /* 0x0000d800ff007b82 */ /* 0x000e620000000800 */
[----:B------:R-:W2:Y:S01]  /*0030*/  LDCU UR6, c[0x0][0x398] ;  /* 0x00007300ff0677ac */ /* 0x000ea20008000800 */
[----:B------:R-:W1:Y:S06]  /*0040*/  S2R R3, SR_TID.X ;  /* 0x0000000000037919 */ /* 0x000e6c0000002100 */
[----:B------:R-:W0:Y:S08]  /*0050*/  S2UR UR5, SR_CTAID.Y ;  /* 0x00000000000579c3 */ /* 0x000e300000002600 */
[----:B------:R-:W0:Y:S08]  /*0060*/  LDC R9, c[0x0][0x364] ;  /* 0x0000d900ff097b82 */ /* 0x000e300000000800 */
[----:B------:R-:W1:Y:S08]  /*0070*/  S2UR UR4, SR_CTAID.X ;  /* 0x00000000000479c3 */ /* 0x000e700000002500 */
[----:B------:R-:W3:Y:S01]  /*0080*/  LDC R7, c[0x0][0x394] ;  /* 0x0000e500ff077b82 */ /* 0x000ee20000000800 */
[----:B0-----:R-:W-:-:S05]  /*0090*/  IMAD R9, R9, UR5, R2 ;  /* 0x0000000509097c24 */ /* 0x001fca000f8e0202 */
[----:B--2---:R-:W-:Y:S01]  /*00a0*/  ISETP.GE.AND P0, PT, R9, UR6, PT ;  /* 0x0000000609007c0c */ /* 0x004fe2000bf06270 */
[----:B-1----:R-:W-:-:S05]  /*00b0*/  IMAD R0, R0, UR4, R3 ;  /* 0x0000000400007c24 */ /* 0x002fca000f8e0203 */
[----:B---3--:R-:W-:-:S13]  /*00c0*/  ISETP.GE.OR P0, PT, R0, R7, P0 ;  /* 0x000000070000720c */ /* 0x008fda0000706670 */
[----:B------:R-:W-:Y:S05]  /*00d0*/  @P0 EXIT ;  /* 0x000000000000094d */ /* 0x000fea0003800000 */
[----:B------:R-:W0:Y:S01]  /*00e0*/  LDC.64 R2, c[0x0][0x380] ;  /* 0x0000e000ff027b82 */ /* 0x000e220000000a00 */
[----:B------:R-:W-:Y:S01]  /*00f0*/  IMAD R5, R9, R7, R0 ;  /* 0x0000000709057224 */ /* 0x000fe200078e0200 */
[----:B------:R-:W1:Y:S01]  /*0100*/  LDCU.64 UR4, c[0x0][0x358] ;  /* 0x00006b00ff0477ac */ /* 0x000e620008000a00 */
[----:B------:R-:W-:Y:S01]  /*0110*/  IMAD R7, R7, UR6, RZ ;  /* 0x0000000607077c24 */ /* 0x000fe2000f8e02ff */
[----:B------:R-:W2:Y:S01]  /*0120*/  LDCU UR7, c[0x0][0x390] ;  /* 0x00007200ff0777ac */ /* 0x000ea20008000800 */
[----:B------:R-:W3:Y:S01]  /*0130*/  LDCU.64 UR8, c[0x0][0x388] ;  /* 0x00007100ff0877ac */ /* 0x000ee20008000a00 */
[----:B0-----:R-:W-:-:S05]  /*0140*/  IMAD.WIDE R2, R5, 0x2, R2 ;  /* 0x0000000205027825 */ /* 0x001fca00078e0202 */
[----:B-1----:R-:W4:Y:S01]  /*0150*/  LDG.E.U16 R8, desc[UR4][R2.64] ;  /* 0x0000000402087981 */ /* 0x002f22000c1e1500 */
[----:B------:R-:W-:-:S05]  /*0160*/  IMAD.WIDE R4, R7, 0x2, R2 ;  /* 0x0000000207047825 */ /* 0x000fca00078e0202 */
[----:B------:R-:W5:Y:S01]  /*0170*/  LDG.E.U16 R10, desc[UR4][R4.64] ;  /* 0x00000004040a7981 */ /* 0x000f62000c1e1500 */
[----:B------:R-:W-:-:S06]  /*0180*/  IMAD.WIDE R6, R7, 0x2, R4 ;  /* 0x0000000207067825 */ /* 0x000fcc00078e0204 */
[----:B------:R-:W3:Y:S01]  /*0190*/  LDG.E.U16 R6, desc[UR4][R6.64] ;  /* 0x0000000406067981 */ /* 0x000ee2000c1e1500 */
[----:B--2---:R-:W-:-:S04]  /*01a0*/  IMAD R9, R9, UR7, RZ ;  /* 0x0000000709097c24 */ /* 0x004fc8000f8e02ff */
[----:B------:R-:W-:Y:S02]  /*01b0*/  IMAD R9, R0, 0x3, R9 ;  /* 0x0000000300097824 */ /* 0x000fe400078e0209 */
[----:B----4-:R-:W-:-:S05]  /*01c0*/  HADD2.F32 R8, -RZ, R8.H0_H0 ;  /* 0x20000008ff087230 */ /* 0x010fca0000004100 */
[----:B------:R-:W-:Y:S01]  /*01d0*/  FMUL R8, R8, 255 ;  /* 0x437f000008087820 */ /* 0x000fe20000400000 */
[----:B-----5:R-:W-:-:S03]  /*01e0*/  HADD2.F32 R10, -RZ, R10.H0_H0 ;  /* 0x2000000aff0a7230 */ /* 0x020fc60000004100 */
[----:B------:R-:W0:Y:S02]  /*01f0*/  F2I.U32.TRUNC.NTZ R11, R8 ;  /* 0x00000008000b7305 */ /* 0x000e24000020f000 */
[----:B------:R-:W-:Y:S01]  /*0200*/  FMUL R10, R10, 255 ;  /* 0x437f00000a0a7820 */ /* 0x000fe20000400000 */
[----:B---3--:R-:W-:-:S05]  /*0210*/  HADD2.F32 R2, -RZ, R6.H0_H0 ;  /* 0x20000006ff027230 */ /* 0x008fca0000004100 */
[----:B------:R-:W1:Y:S01]  /*0220*/  F2I.U32.TRUNC.NTZ R5, R10 ;  /* 0x0000000a00057305 */ /* 0x000e62000020f000 */
[----:B------:R-:W-:Y:S01]  /*0230*/  FMUL R4, R2, 255 ;  /* 0x437f000002047820 */ /* 0x000fe20000400000 */
[----:B------:R-:W-:-:S04]  /*0240*/  IADD3 R2, P0, PT, R9, UR8, RZ ;  /* 0x0000000809027c10 */ /* 0x000fc8000ff1e0ff */
[----:B------:R-:W-:Y:S02]  /*0250*/  LEA.HI.X.SX32 R3, R9, UR9, 0x1, P0 ;  /* 0x0000000909037c11 */ /* 0x000fe400080f0eff */
[----:B------:R-:W2:Y:S03]  /*0260*/  F2I.U32.TRUNC.NTZ R7, R4 ;  /* 0x0000000400077305 */ /* 0x000ea6000020f000 */
[----:B0-----:R-:W-:Y:S04]  /*0270*/  STG.E.U8 desc[UR4][R2.64], R11 ;  /* 0x0000000b02007986 */ /* 0x001fe8000c101104 */
[----:B-1----:R-:W-:Y:S04]  /*0280*/  STG.E.U8 desc[UR4][R2.64+0x1], R5 ;  /* 0x0000010502007986 */ /* 0x002fe8000c101104 */
[----:B--2---:R-:W-:Y:S01]  /*0290*/  STG.E.U8 desc[UR4][R2.64+0x2], R7 ;  /* 0x0000020702007986 */ /* 0x004fe2000c101104 */
[----:B------:R-:W-:Y:S05]  /*02a0*/  EXIT ;  /* 0x000000000000794d */ /* 0x000fea0003800000 */
.L_x_2:
        /* <DEDUP_REMOVED lines=13> */
.L_x_42:


//--------------------- .text._Z20half_to_float_kernelPK6__halfPfi --------------------------
	.section	.text._Z20half_to_float_kernelPK6__halfPfi,"ax",@progbits
	.align	128
.text._Z20half_to_float_kernelPK6__halfPfi:
        .type           _Z20half_to_float_kernelPK6__halfPfi,@function
        .size           _Z20half_to_float_kernelPK6__halfPfi,(.L_x_43 - _Z20half_to_float_kernelPK6__halfPfi)
        .other          _Z20half_to_float_kernelPK6__halfPfi,@"STO_CUDA_ENTRY STV_DEFAULT"
_Z20half_to_float_kernelPK6__halfPfi:
[----:B------:R-:W-:Y:S01]  /*0000*/  LDC R1, c[0x0][0x37c] ;  /* 0x0000df00ff017b82 */ /* 0x000fe20000000800 */
[----:B------:R-:W0:Y:S07]  /*0010*/  S2R R0, SR_TID.X ;  /* 0x0000000000007919 */ /* 0x000e2e0000002100 */
[----:B------:R-:W0:Y:S01]  /*0020*/  S2UR UR4, SR_CTAID.X ;  /* 0x00000000000479c3 */ /* 0x000e220000002500 */
[----:B------:R-:W1:Y:S07]  /*0030*/  LDCU UR5, c[0x0][0x390] ;  /* 0x00007200ff0577ac */ /* 0x000e6e0008000800 */
[----:B------:R-:W0:Y:S02]  /*0040*/  LDC R7, c[0x0][0x360] ;  /* 0x0000d800ff077b82 */ /* 0x000e240000000800 */
[----:B0-----:R-:W-:-:S05]  /*0050*/  IMAD R7, R7, UR4, R0 ;  /* 0x0000000407077c24 */ /* 0x001fca000f8e0200 */
[----:B-1----:R-:W-:-:S13]  /*0060*/  ISETP.GE.AND P0, PT, R7, UR5, PT ;  /* 0x0000000507007c0c */ /* 0x002fda000bf06270 */
[----:B------:R-:W-:Y:S05]  /*0070*/  @P0 EXIT ;  /* 0x000000000000094d */ /* 0x000fea0003800000 */
[----:B------:R-:W0:Y:S01]  /*0080*/  LDC.64 R2, c[0x0][0x380] ;  /* 0x0000e000ff027b82 */ /* 0x000e220000000a00 */
[----:B------:R-:W1:Y:S07]  /*0090*/  LDCU.64 UR4, c[0x0][0x358] ;  /* 0x00006b00ff0477ac */ /* 0x000e6e0008000a00 */
[----:B------:R-:W2:Y:S01]  /*00a0*/  LDC.64 R4, c[0x0][0x388] ;  /* 0x0000e200ff047b82 */ /* 0x000ea20000000a00 */
[----:B0-----:R-:W-:-:S06]  /*00b0*/  IMAD.WIDE R2, R7, 0x2, R2 ;  /* 0x0000000207027825 */ /* 0x001fcc00078e0202 */
[----:B-1----:R-:W3:Y:S01]  /*00c0*/  LDG.E.U16 R2, desc[UR4][R2.64] ;  /* 0x0000000402027981 */ /* 0x002ee2000c1e1500 */
[----:B--2---:R-:W-:-:S04]  /*00d0*/  IMAD.WIDE R4, R7, 0x4, R4 ;  /* 0x0000000407047825 */ /* 0x004fc800078e0204 */
[----:B---3--:R-:W-:-:S05]  /*00e0*/  HADD2.F32 R7, -RZ, R2.H0_H0 ;  /* 0x20000002ff077230 */ /* 0x008fca0000004100 */
[----:B------:R-:W-:Y:S01]  /*00f0*/  STG.E desc[UR4][R4.64], R7 ;  /* 0x0000000704007986 */ /* 0x000fe2000c101904 */
[----:B------:R-:W-:Y:S05]  /*0100*/  EXIT ;  /* 0x000000000000794d */ /* 0x000fea0003800000 */
.L_x_3:
        /* <DEDUP_REMOVED lines=15> */
.L_x_43:


//--------------------- .text._Z19yuvToRgbKernel_fp32PKhS0_S0_PfS1_S1_iiii --------------------------
	.section	.text._Z19yuvToRgbKernel_fp32PKhS0_S0_PfS1_S1_iiii,"ax",@progbits
	.align	128
.text._Z19yuvToRgbKernel_fp32PKhS0_S0_PfS1_S1_iiii:
        .type           _Z19yuvToRgbKernel_fp32PKhS0_S0_PfS1_S1_iiii,@function
        .size           _Z19yuvToRgbKernel_fp32PKhS0_S0_PfS1_S1_iiii,(.L_x_44 - _Z19yuvToRgbKernel_fp32PKhS0_S0_PfS1_S1_iiii)
        .other          _Z19yuvToRgbKernel_fp32PKhS0_S0_PfS1_S1_iiii,@"STO_CUDA_ENTRY STV_DEFAULT"
_Z19yuvToRgbKernel_fp32PKhS0_S0_PfS1_S1_iiii:
[----:B------:R-:W-:Y:S01]  /*0000*/  LDC R1, c[0x0][0x37c] ;  /* 0x0000df00ff017b82 */ /* 0x000fe20000000800 */
[----:B------:R-:W0:Y:S07]  /*0010*/  S2R R3, SR_TID.Y ;  /* 0x0000000000037919 */ /* 0x000e2e0000002200 */
[----:B------:R-:W1:Y:S01]  /*0020*/  LDC R5, c[0x0][0x360] ;  /* 0x0000d800ff057b82 */ /* 0x000e620000000800 */
[----:B------:R-:W2:Y:S01]  /*0030*/  LDCU.64 UR6, c[0x0][0x3b0] ;  /* 0x00007600ff0677ac */ /* 0x000ea20008000a00 */
[----:B------:R-:W1:Y:S06]  /*0040*/  S2R R0, SR_TID.X ;  /* 0x0000000000007919 */ /* 0x000e6c0000002100 */
[----:B------:R-:W0:Y:S08]  /*0050*/  S2UR UR5, SR_CTAID.Y ;  /* 0x00000000000579c3 */ /* 0x000e300000002600 */
[----:B------:R-:W0:Y:S08]  /*0060*/  LDC R2, c[0x0][0x364] ;  /* 0x0000d900ff027b82 */ /* 0x000e300000000800 */
[----:B------:R-:W1:Y:S01]  /*0070*/  S2UR UR4, SR_CTAID.X ;  /* 0x00000000000479c3 */ /* 0x000e620000002500 */
[----:B0-----:R-:W-:-:S05]  /*0080*/  IMAD R2, R2, UR5, R3 ;  /* 0x0000000502027c24 */ /* 0x001fca000f8e0203 */
[----:B--2---:R-:W-:Y:S01]  /*0090*/  ISETP.GE.AND P0, PT, R2, UR7, PT ;  /* 0x0000000702007c0c */ /* 0x004fe2000bf06270 */
[----:B-1----:R-:W-:-:S05]  /*00a0*/  IMAD R5, R5, UR4, R0 ;  /* 0x0000000405057c24 */ /* 0x002fca000f8e0200 */
[----:B------:R-:W-:-:S13]  /*00b0*/  ISETP.GE.OR P0, PT, R5, UR6, P0 ;  /* 0x0000000605007c0c */ /* 0x000fda0008706670 */
[----:B------:R-:W-:Y:S05]  /*00c0*/  @P0 EXIT ;  /* 0x000000000000094d */ /* 0x000fea0003800000 */
[----:B------:R-:W0:Y:S01]  /*00d0*/  LDCU.64 UR6, c[0x0][0x3b8] ;  /* 0x00007700ff0677ac */ /* 0x000e220008000a00 */
[----:B------:R-:W-:Y:S01]  /*00e0*/  LEA.HI R3, R5, R5, RZ, 0x1 ;  /* 0x0000000505037211 */ /* 0x000fe200078f08ff */
[----:B------:R-:W1:Y:S03]  /*00f0*/  LDCU.128 UR8, c[0x0][0x380] ;  /* 0x00007000ff0877ac */ /* 0x000e660008000c00 */
[----:B------:R-:W-:Y:S01]  /*0100*/  SHF.R.S32.HI R3, RZ, 0x1, R3 ;  /* 0x00000001ff037819 */ /* 0x000fe20000011403 */
[----:B------:R-:W2:Y:S01]  /*0110*/  LDCU.64 UR4, c[0x0][0x358] ;  /* 0x00006b00ff0477ac */ /* 0x000ea20008000a00 */
[----:B------:R-:W3:Y:S01]  /*0120*/  LDCU.64 UR12, c[0x0][0x390] ;  /* 0x00007200ff0c77ac */ /* 0x000ee20008000a00 */
[----:B0-----:R-:W-:-:S05]  /*0130*/  IMAD R0, R2, UR6, R5 ;  /* 0x0000000602007c24 */ /* 0x001fca000f8e0205 */
[----:B-1----:R-:W-:-:S04]  /*0140*/  IADD3 R6, P0, PT, R0, UR8, RZ ;  /* 0x0000000800067c10 */ /* 0x002fc8000ff1e0ff */
[----:B------:R-:W-:Y:S02]  /*0150*/  LEA.HI.X.SX32 R7, R0, UR9, 0x1, P0 ;  /* 0x0000000900077c11 */ /* 0x000fe400080f0eff */
[----:B------:R-:W-:-:S03]  /*0160*/  SHF.R.U32.HI R0, RZ, 0x1, R2 ;  /* 0x00000001ff007819 */ /* 0x000fc60000011602 */
[----:B--2---:R-:W2:Y:S02]  /*0170*/  LDG.E.U8 R6, desc[UR4][R6.64] ;  /* 0x0000000406067981 */ /* 0x004ea4000c1e1100 */
[----:B------:R-:W-:-:S05]  /*0180*/  IMAD R0, R0, UR7, R3 ;  /* 0x0000000700007c24 */ /* 0x000fca000f8e0203 */
[C---:B------:R-:W-:Y:S02]  /*0190*/  IADD3 R8, P0, PT, R0.reuse, UR10, RZ ;  /* 0x0000000a00087c10 */ /* 0x040fe4000ff1e0ff */
[----:B------:R-:W-:Y:S02]  /*01a0*/  SHF.R.S32.HI R3, RZ, 0x1f, R0 ;  /* 0x0000001fff037819 */ /* 0x000fe40000011400 */
[----:B---3--:R-:W-:Y:S02]  /*01b0*/  IADD3 R10, P1, PT, R0, UR12, RZ ;  /* 0x0000000c000a7c10 */ /* 0x008fe4000ff3e0ff */
[C---:B------:R-:W-:Y:S02]  /*01c0*/  IADD3.X R9, PT, PT, R3.reuse, UR11, RZ, P0, !PT ;  /* 0x0000000b03097c10 */ /* 0x040fe400087fe4ff */
[----:B------:R-:W-:-:S03]  /*01d0*/  IADD3.X R11, PT, PT, R3, UR13, RZ, P1, !PT ;  /* 0x0000000d030b7c10 */ /* 0x000fc60008ffe4ff */
[----:B------:R-:W3:Y:S04]  /*01e0*/  LDG.E.U8 R8, desc[UR4][R8.64] ;  /* 0x0000000408087981 */ /* 0x000ee8000c1e1100 */
[----:B------:R-:W4:Y:S01]  /*01f0*/  LDG.E.U8 R10, desc[UR4][R10.64] ;  /* 0x000000040a0a7981 */ /* 0x000f22000c1e1100 */
[----:B------:R-:W-:Y:S01]  /*0200*/  IMAD.MOV.U32 R12, RZ, RZ, 0x3b808081 ;  /* 0x3b808081ff0c7424 */ /* 0x000fe200078e00ff */
[----:B------:R-:W-:Y:S01]  /*0210*/  BSSY.RECONVERGENT B0, `(.L_x_4) ;  /* 0x0000011000007945 */ /* 0x000fe20003800200 */
[----:B------:R-:W-:-:S04]  /*0220*/  IMAD.MOV.U32 R4, RZ, RZ, 0x437f0000 ;  /* 0x437f0000ff047424 */ /* 0x000fc800078e00ff */
[----:B------:R-:W-:-:S04]  /*0230*/  FFMA R3, R12, -R4, 1 ;  /* 0x3f8000000c037423 */ /* 0x000fc80000000804 */
[----:B------:R-:W-:Y:S01]  /*0240*/  FFMA R3, R3, R12, 0.0039215688593685626984 ;  /* 0x3b80808103037423 */ /* 0x000fe2000000000c */
[----:B--2---:R-:W-:-:S05]  /*0250*/  I2FP.F32.U32 R0, R6 ;  /* 0x0000000600007245 */ /* 0x004fca0000201000 */
[----:B------:R-:W-:-:S04]  /*0260*/  FADD R0, R0, -16 ;  /* 0xc180000000007421 */ /* 0x000fc80000000000 */
[----:B------:R-:W0:Y:S01]  /*0270*/  FCHK P0, R0, 255 ;  /* 0x437f000000007902 */ /* 0x000e220000000000 */
[----:B------:R-:W-:-:S04]  /*0280*/  FFMA R6, R0, R3, RZ ;  /* 0x0000000300067223 */ /* 0x000fc800000000ff */
[----:B------:R-:W-:-:S04]  /*0290*/  FFMA R7, R6, -255, R0 ;  /* 0xc37f000006077823 */ /* 0x000fc80000000000 */
[----:B------:R-:W-:Y:S01]  /*02a0*/  FFMA R6, R3, R7, R6 ;  /* 0x0000000703067223 */ /* 0x000fe20000000006 */
[----:B---3--:R-:W-:Y:S02]  /*02b0*/  I2FP.F32.U32 R7, R8 ;  /* 0x0000000800077245 */ /* 0x008fe40000201000 */
[----:B----4-:R-:W-:Y:S01]  /*02c0*/  I2FP.F32.U32 R8, R10 ;  /* 0x0000000a00087245 */ /* 0x010fe20000201000 */
[----:B0-----:R-:W-:Y:S06]  /*02d0*/  @!P0 BRA `(.L_x_5) ;  /* 0x0000000000108947 */ /* 0x001fec0003800000 */
[----:B------:R-:W-:Y:S01]  /*02e0*/  IMAD.MOV.U32 R3, RZ, RZ, R0 ;  /* 0x000000ffff037224 */ /* 0x000fe200078e0000 */
[----:B------:R-:W-:-:S07]  /*02f0*/  MOV R10, 0x310 ;  /* 0x00000310000a7802 */ /* 0x000fce0000000f00 */
[----:B------:R-:W-:Y:S05]  /*0300*/  CALL.REL.NOINC `($__internal_0_$__cuda_sm3x_div_rn_noftz_f32_slowpath) ;  /* 0x0000000000dc7944 */ /* 0x000fea0003c00000 */
[----:B------:R-:W-:-:S07]  /*0310*/  IMAD.MOV.U32 R6, RZ, RZ, R0 ;  /* 0x000000ffff067224 */ /* 0x000fce00078e0000 */
.L_x_5:
[----:B------:R-:W-:Y:S05]  /*0320*/  BSYNC.RECONVERGENT B0 ;  /* 0x0000000000007941 */ /* 0x000fea0003800200 */
.L_x_4:
[----:B------:R-:W-:Y:S01]  /*0330*/  FADD R3, R7, -128 ;  /* 0xc300000007037421 */ /* 0x000fe20000000000 */
[----:B------:R-:W-:Y:S01]  /*0340*/  IMAD.MOV.U32 R9, RZ, RZ, 0x3b808081 ;  /* 0x3b808081ff097424 */ /* 0x000fe200078e00ff */
[----:B------:R-:W-:Y:S02]  /*0350*/  BSSY.RECONVERGENT B0, `(.L_x_6) ;  /* 0x000000b000007945 */ /* 0x000fe40003800200 */
[----:B------:R-:W0:Y:S01]  /*0360*/  FCHK P0, R3, 255 ;  /* 0x437f000003007902 */ /* 0x000e220000000000 */
[----:B------:R-:W-:-:S04]  /*0370*/  FFMA R0, R9, -R4, 1 ;  /* 0x3f80000009007423 */ /* 0x000fc80000000804 */
[----:B------:R-:W-:-:S04]  /*0380*/  FFMA R0, R0, R9, 0.0039215688593685626984 ;  /* 0x3b80808100007423 */ /* 0x000fc80000000009 */
[----:B------:R-:W-:-:S04]  /*0390*/  FFMA R10, R0, R3, RZ ;  /* 0x00000003000a7223 */ /* 0x000fc800000000ff */
[----:B------:R-:W-:-:S04]  /*03a0*/  FFMA R7, R10, -255, R3 ;  /* 0xc37f00000a077823 */ /* 0x000fc80000000003 */
[----:B------:R-:W-:Y:S01]  /*03b0*/  FFMA R7, R0, R7, R10 ;  /* 0x0000000700077223 */ /* 0x000fe2000000000a */
[----:B0-----:R-:W-:Y:S06]  /*03c0*/  @!P0 BRA `(.L_x_7) ;  /* 0x00000000000c8947 */ /* 0x001fec0003800000 */
[----:B------:R-:W-:-:S07]  /*03d0*/  MOV R10, 0x3f0 ;  /* 0x000003f0000a7802 */ /* 0x000fce0000000f00 */
[----:B------:R-:W-:Y:S05]  /*03e0*/  CALL.REL.NOINC `($__internal_0_$__cuda_sm3x_div_rn_noftz_f32_slowpath) ;  /* 0x0000000000a47944 */ /* 0x000fea0003c00000 */
[----:B------:R-:W-:-:S07]  /*03f0*/  IMAD.MOV.U32 R7, RZ, RZ, R0 ;  /* 0x000000ffff077224 */ /* 0x000fce00078e0000 */
.L_x_7:
[----:B------:R-:W-:Y:S05]  /*0400*/  BSYNC.RECONVERGENT B0 ;  /* 0x0000000000007941 */ /* 0x000fea0003800200 */
.L_x_6:
        /* <DEDUP_REMOVED lines=12> */
.L_x_9:
[----:B------:R-:W-:Y:S05]  /*04d0*/  BSYNC.RECONVERGENT B0 ;  /* 0x0000000000007941 */ /* 0x000fea0003800200 */
.L_x_8:
[----:B------:R-:W0:Y:S01]  /*04e0*/  LDC.64 R12, c[0x0][0x398] ;  /* 0x0000e600ff0c7b82 */ /* 0x000e220000000a00 */
[----:B------:R-:W1:Y:S01]  /*04f0*/  LDCU UR6, c[0x0][0x3b0] ;  /* 0x00007600ff0677ac */ /* 0x000e620008000800 */
[----:B------:R-:W-:-:S04]  /*0500*/  FMUL R6, R6, 1.1640000343322753906 ;  /* 0x3f94fdf406067820 */ /* 0x000fc80000400000 */
[C-C-:B------:R-:W-:Y:S01]  /*0510*/  FFMA R15, R7.reuse, -0.39199998974800109863, R6.reuse ;  /* 0xbec8b439070f7823 */ /* 0x140fe20000000006 */
[C-C-:B------:R-:W-:Y:S01]  /*0520*/  FFMA R3, R0.reuse, 1.5959999561309814453, R6.reuse ;  /* 0x3fcc49ba00037823 */ /* 0x140fe20000000006 */
[----:B------:R-:W2:Y:S01]  /*0530*/  LDC.64 R10, c[0x0][0x3a0] ;  /* 0x0000e800ff0a7b82 */ /* 0x000ea20000000a00 */
[----:B------:R-:W-:Y:S01]  /*0540*/  FFMA R6, R7, 2.0169999599456787109, R6 ;  /* 0x4001168707067823 */ /* 0x000fe20000000006 */
[----:B------:R-:W-:Y:S02]  /*0550*/  FFMA R15, R0, -0.81300002336502075195, R15 ;  /* 0xbf5020c5000f7823 */ /* 0x000fe4000000000f */
[C---:B------:R-:W-:Y:S02]  /*0560*/  FSETP.GEU.AND P0, PT, R3.reuse, RZ, PT ;  /* 0x000000ff0300720b */ /* 0x040fe40003f0e000 */
[----:B------:R-:W-:Y:S02]  /*0570*/  FMNMX.NAN R3, R3, 1, PT ;  /* 0x3f80000003037809 */ /* 0x000fe40003820000 */
[----:B------:R-:W3:Y:S01]  /*0580*/  LDC.64 R8, c[0x0][0x3a8] ;  /* 0x0000ea00ff087b82 */ /* 0x000ee20000000a00 */
[----:B------:R-:W-:Y:S01]  /*0590*/  FSETP.GEU.AND P1, PT, R15, RZ, PT ;  /* 0x000000ff0f00720b */ /* 0x000fe20003f2e000 */
[----:B-1----:R-:W-:Y:S01]  /*05a0*/  IMAD R5, R2, UR6, R5 ;  /* 0x0000000602057c24 */ /* 0x002fe2000f8e0205 */
[----:B------:R-:W-:-:S02]  /*05b0*/  FSETP.GEU.AND P2, PT, R6, RZ, PT ;  /* 0x000000ff0600720b */ /* 0x000fc40003f4e000 */
[----:B------:R-:W-:Y:S02]  /*05c0*/  FMNMX.NAN R15, R15, 1, PT ;  /* 0x3f8000000f0f7809 */ /* 0x000fe40003820000 */
[----:B------:R-:W-:Y:S01]  /*05d0*/  FMNMX.NAN R6, R6, 1, PT ;  /* 0x3f80000006067809 */ /* 0x000fe20003820000 */
[----:B0-----:R-:W-:Y:S01]  /*05e0*/  IMAD.WIDE R12, R5, 0x4, R12 ;  /* 0x00000004050c7825 */ /* 0x001fe200078e020c */
[----:B------:R-:W-:Y:S02]  /*05f0*/  FSEL R3, R3, RZ, P0 ;  /* 0x000000ff03037208 */ /* 0x000fe40000000000 */
[----:B------:R-:W-:-:S03]  /*0600*/  FSEL R15, R15, RZ, P1 ;  /* 0x000000ff0f0f7208 */ /* 0x000fc60000800000 */
[----:B------:R-:W-:Y:S01]  /*0610*/  STG.E desc[UR4][R12.64], R3 ;  /* 0x000000030c007986 */ /* 0x000fe2000c101904 */
[----:B--2---:R-:W-:-:S05]  /*0620*/  IMAD.WIDE R10, R5, 0x4, R10 ;  /* 0x00000004050a7825 */ /* 0x004fca00078e020a */
[----:B------:R-:W-:Y:S01]  /*0630*/  STG.E desc[UR4][R10.64], R15 ;  /* 0x0000000f0a007986 */ /* 0x000fe2000c101904 */
[----:B---3--:R-:W-:Y:S01]  /*0640*/  IMAD.WIDE R8, R5, 0x4, R8 ;  /* 0x0000000405087825 */ /* 0x008fe200078e0208 */
[----:B------:R-:W-:-:S05]  /*0650*/  FSEL R5, R6, RZ, P2 ;  /* 0x000000ff06057208 */ /* 0x000fca0001000000 */
[----:B------:R-:W-:Y:S01]  /*0660*/  STG.E desc[UR4][R8.64], R5 ;  /* 0x0000000508007986 */ /* 0x000fe2000c101904 */
[----:B------:R-:W-:Y:S05]  /*0670*/  EXIT ;  /* 0x000000000000794d */ /* 0x000fea0003800000 */
        .weak           $__internal_0_$__cuda_sm3x_div_rn_noftz_f32_slowpath
        .type           $__internal_0_$__cuda_sm3x_div_rn_noftz_f32_slowpath,@function
        .size           $__internal_0_$__cuda_sm3x_div_rn_noftz_f32_slowpath,(.L_x_44 - $__internal_0_$__cuda_sm3x_div_rn_noftz_f32_slowpath)
$__internal_0_$__cuda_sm3x_div_rn_noftz_f32_slowpath:
[----:B------:R-:W-:Y:S01]  /*0680*/  SHF.R.U32.HI R11, RZ, 0x17, R4 ;  /* 0x00000017ff0b7819 */ /* 0x000fe20000011604 */
[----:B------:R-:W-:Y:S01]  /*0690*/  BSSY.RECONVERGENT B1, `(.L_x_10) ;  /* 0x0000064000017945 */ /* 0x000fe20003800200 */
[----:B------:R-:W-:Y:S01]  /*06a0*/  SHF.R.U32.HI R0, RZ, 0x17, R3 ;  /* 0x00000017ff007819 */ /* 0x000fe20000011603 */
[----:B------:R-:W-:Y:S01]  /*06b0*/  IMAD.MOV.U32 R12, RZ, RZ, 0x437f0000 ;  /* 0x437f0000ff0c7424 */ /* 0x000fe200078e00ff */
[----:B------:R-:W-:Y:S02]  /*06c0*/  LOP3.LUT R11, R11, 0xff, RZ, 0xc0, !PT ;  /* 0x000000ff0b0b7812 */ /* 0x000fe400078ec0ff */
[----:B------:R-:W-:-:S03]  /*06d0*/  LOP3.LUT R16, R0, 0xff, RZ, 0xc0, !PT ;  /* 0x000000ff00107812 */ /* 0x000fc600078ec0ff */
[----:B------:R-:W-:Y:S02]  /*06e0*/  VIADD R13, R11, 0xffffffff ;  /* 0xffffffff0b0d7836 */ /* 0x000fe40000000000 */
[----:B------:R-:W-:-:S03]  /*06f0*/  VIADD R14, R16, 0xffffffff ;  /* 0xffffffff100e7836 */ /* 0x000fc60000000000 */
[----:B------:R-:W-:-:S04]  /*0700*/  ISETP.GT.U32.AND P0, PT, R13, 0xfd, PT ;  /* 0x000000fd0d00780c */ /* 0x000fc80003f04070 */
[----:B------:R-:W-:-:S13]  /*0710*/  ISETP.GT.U32.OR P0, PT, R14, 0xfd, P0 ;  /* 0x000000fd0e00780c */ /* 0x000fda0000704470 */
[----:B------:R-:W-:Y:S01]  /*0720*/  @!P0 IMAD.MOV.U32 R9, RZ, RZ, RZ ;  /* 0x000000ffff098224 */ /* 0x000fe200078e00ff */
[----:B------:R-:W-:Y:S06]  /*0730*/  @!P0 BRA `(.L_x_11) ;  /* 0x0000000000608947 */ /* 0x000fec0003800000 */
[----:B------:R-:W-:Y:S01]  /*0740*/  IMAD.MOV.U32 R0, RZ, RZ, 0x437f0000 ;  /* 0x437f0000ff007424 */ /* 0x000fe200078e00ff */
[----:B------:R-:W-:-:S04]  /*0750*/  FSETP.GTU.FTZ.AND P0, PT, |R3|, +INF , PT ;  /* 0x7f8000000300780b */ /* 0x000fc80003f1c200 */
[----:B------:R-:W-:-:S04]  /*0760*/  FSETP.GTU.FTZ.AND P1, PT, |R0|, +INF , PT ;  /* 0x7f8000000000780b */ /* 0x000fc80003f3c200 */
[----:B------:R-:W-:-:S13]  /*0770*/  PLOP3.LUT P0, PT, P0, P1, PT, 0xf8, 0x8f ;  /* 0x00000000008f781c */ /* 0x000fda0000703f70 */
[----:B------:R-:W-:Y:S05]  /*0780*/  @P0 BRA `(.L_x_12) ;  /* 0x00000004004c0947 */ /* 0x000fea0003800000 */
[----:B------:R-:W-:-:S13]  /*0790*/  LOP3.LUT P0, RZ, R12, 0x7fffffff, R3, 0xc8, !PT ;  /* 0x7fffffff0cff7812 */ /* 0x000fda000780c803 */
[----:B------:R-:W-:Y:S05]  /*07a0*/  @!P0 BRA `(.L_x_13) ;  /* 0x00000004003c8947 */ /* 0x000fea0003800000 */
[C---:B------:R-:W-:Y:S02]  /*07b0*/  FSETP.NEU.FTZ.AND P2, PT, |R3|.reuse, +INF , PT ;  /* 0x7f8000000300780b */ /* 0x040fe40003f5d200 */
[----:B------:R-:W-:Y:S02]  /*07c0*/  FSETP.NEU.FTZ.AND P1, PT, |R0|, +INF , PT ;  /* 0x7f8000000000780b */ /* 0x000fe40003f3d200 */
[----:B------:R-:W-:-:S11]  /*07d0*/  FSETP.NEU.FTZ.AND P0, PT, |R3|, +INF , PT ;  /* 0x7f8000000300780b */ /* 0x000fd60003f1d200 */
[----:B------:R-:W-:Y:S05]  /*07e0*/  @!P1 BRA !P2, `(.L_x_13) ;  /* 0x00000004002c9947 */ /* 0x000fea0005000000 */
[----:B------:R-:W-:-:S04]  /*07f0*/  LOP3.LUT P2, RZ, R3, 0x7fffffff, RZ, 0xc0, !PT ;  /* 0x7fffffff03ff7812 */ /* 0x000fc8000784c0ff */
[----:B------:R-:W-:-:S13]  /*0800*/  PLOP3.LUT P1, PT, P1, P2, PT, 0x2f, 0xf2 ;  /* 0x0000000000f2781c */ /* 0x000fda0000f24577 */
[----:B------:R-:W-:Y:S05]  /*0810*/  @P1 BRA `(.L_x_14) ;  /* 0x0000000400181947 */ /* 0x000fea0003800000 */
[----:B------:R-:W-:-:S04]  /*0820*/  LOP3.LUT P1, RZ, R12, 0x7fffffff, RZ, 0xc0, !PT ;  /* 0x7fffffff0cff7812 */ /* 0x000fc8000782c0ff */
[----:B------:R-:W-:-:S13]  /*0830*/  PLOP3.LUT P0, PT, P0, P1, PT, 0x2f, 0xf2 ;  /* 0x0000000000f2781c */ /* 0x000fda0000702577 */
[----:B------:R-:W-:Y:S05]  /*0840*/  @P0 BRA `(.L_x_15) ;  /* 0x0000000400000947 */ /* 0x000fea0003800000 */
[----:B------:R-:W-:Y:S02]  /*0850*/  ISETP.GE.AND P0, PT, R14, RZ, PT ;  /* 0x000000ff0e00720c */ /* 0x000fe40003f06270 */
[----:B------:R-:W-:-:S11]  /*0860*/  ISETP.GE.AND P1, PT, R13, RZ, PT ;  /* 0x000000ff0d00720c */ /* 0x000fd60003f26270 */
[----:B------:R-:W-:Y:S02]  /*0870*/  @P0 IMAD.MOV.U32 R9, RZ, RZ, RZ ;  /* 0x000000ffff090224 */ /* 0x000fe400078e00ff */
[----:B------:R-:W-:Y:S01]  /*0880*/  @!P0 FFMA R3, R3, 1.84467440737095516160e+19, RZ ;  /* 0x5f80000003038823 */ /* 0x000fe200000000ff */
[----:B------:R-:W-:Y:S02]  /*0890*/  @!P0 IMAD.MOV.U32 R9, RZ, RZ, -0x40 ;  /* 0xffffffc0ff098424 */ /* 0x000fe400078e00ff */
[----:B------:R-:W-:Y:S02]  /*08a0*/  @!P1 FFMA R12, R0, 1.84467440737095516160e+19, RZ ;  /* 0x5f800000000c9823 */ /* 0x000fe400000000ff */
[----:B------:R-:W-:-:S07]  /*08b0*/  @!P1 VIADD R9, R9, 0x40 ;  /* 0x0000004009099836 */ /* 0x000fce0000000000 */
.L_x_11:
[----:B------:R-:W-:Y:S01]  /*08c0*/  LEA R13, R11, 0xc0800000, 0x17 ;  /* 0xc08000000b0d7811 */ /* 0x000fe200078eb8ff */
[----:B------:R-:W-:Y:S04]  /*08d0*/  BSSY.RECONVERGENT B2, `(.L_x_16) ;  /* 0x0000036000027945 */ /* 0x000fe80003800200 */
[----:B------:R-:W-:Y:S02]  /*08e0*/  IMAD.IADD R13, R12, 0x1, -R13 ;  /* 0x000000010c0d7824 */ /* 0x000fe400078e0a0d */
[----:B------:R-:W-:Y:S02]  /*08f0*/  VIADD R12, R16, 0xffffff81 ;  /* 0xffffff81100c7836 */ /* 0x000fe40000000000 */
[----:B------:R-:W0:Y:S01]  /*0900*/  MUFU.RCP R14, R13 ;  /* 0x0000000d000e7308 */ /* 0x000e220000001000 */
[----:B------:R-:W-:Y:S01]  /*0910*/  FADD.FTZ R15, -R13, -RZ ;  /* 0x800000ff0d0f7221 */ /* 0x000fe20000010100 */
[C---:B------:R-:W-:Y:S01]  /*0920*/  IMAD R0, R12.reuse, -0x800000, R3 ;  /* 0xff8000000c007824 */ /* 0x040fe200078e0203 */
[----:B------:R-:W-:-:S05]  /*0930*/  IADD3 R12, PT, PT, R12, 0x7f, -R11 ;  /* 0x0000007f0c0c7810 */ /* 0x000fca0007ffe80b */
[----:B------:R-:W-:Y:S02]  /*0940*/  IMAD.IADD R12, R12, 0x1, R9 ;  /* 0x000000010c0c7824 */ /* 0x000fe400078e0209 */
[----:B0-----:R-:W-:-:S04]  /*0950*/  FFMA R17, R14, R15, 1 ;  /* 0x3f8000000e117423 */ /* 0x001fc8000000000f */
[----:B------:R-:W-:-:S04]  /*0960*/  FFMA R16, R14, R17, R14 ;  /* 0x000000110e107223 */ /* 0x000fc8000000000e */
[----:B------:R-:W-:-:S04]  /*0970*/  FFMA R3, R0, R16, RZ ;  /* 0x0000001000037223 */ /* 0x000fc800000000ff */
[----:B------:R-:W-:-:S04]  /*0980*/  FFMA R14, R15, R3, R0 ;  /* 0x000000030f0e7223 */ /* 0x000fc80000000000 */
[----:B------:R-:W-:-:S04]  /*0990*/  FFMA R17, R16, R14, R3 ;  /* 0x0000000e10117223 */ /* 0x000fc80000000003 */
[----:B------:R-:W-:-:S04]  /*09a0*/  FFMA R14, R15, R17, R0 ;  /* 0x000000110f0e7223 */ /* 0x000fc80000000000 */
[----:B------:R-:W-:-:S05]  /*09b0*/  FFMA R0, R16, R14, R17 ;  /* 0x0000000e10007223 */ /* 0x000fca0000000011 */
[----:B------:R-:W-:-:S04]  /*09c0*/  SHF.R.U32.HI R3, RZ, 0x17, R0 ;  /* 0x00000017ff037819 */ /* 0x000fc80000011600 */
[----:B------:R-:W-:-:S05]  /*09d0*/  LOP3.LUT R3, R3, 0xff, RZ, 0xc0, !PT ;  /* 0x000000ff03037812 */ /* 0x000fca00078ec0ff */
[----:B------:R-:W-:-:S04]  /*09e0*/  IMAD.IADD R11, R3, 0x1, R12 ;  /* 0x00000001030b7824 */ /* 0x000fc800078e020c */
[----:B------:R-:W-:-:S05]  /*09f0*/  VIADD R3, R11, 0xffffffff ;  /* 0xffffffff0b037836 */ /* 0x000fca0000000000 */
[----:B------:R-:W-:-:S13]  /*0a00*/  ISETP.GE.U32.AND P0, PT, R3, 0xfe, PT ;  /* 0x000000fe0300780c */ /* 0x000fda0003f06070 */
[----:B------:R-:W-:Y:S05]  /*0a10*/  @!P0 BRA `(.L_x_17) ;  /* 0x0000000000808947 */ /* 0x000fea0003800000 */
[----:B------:R-:W-:-:S13]  /*0a20*/  ISETP.GT.AND P0, PT, R11, 0xfe, PT ;  /* 0x000000fe0b00780c */ /* 0x000fda0003f04270 */
[----:B------:R-:W-:Y:S05]  /*0a30*/  @P0 BRA `(.L_x_18) ;  /* 0x00000000006c0947 */ /* 0x000fea0003800000 */
[----:B------:R-:W-:-:S13]  /*0a40*/  ISETP.GE.AND P0, PT, R11, 0x1, PT ;  /* 0x000000010b00780c */ /* 0x000fda0003f06270 */
[----:B------:R-:W-:Y:S05]  /*0a50*/  @P0 BRA `(.L_x_19) ;  /* 0x0000000000740947 */ /* 0x000fea0003800000 */
[----:B------:R-:W-:Y:S02]  /*0a60*/  ISETP.GE.AND P0, PT, R11, -0x18, PT ;  /* 0xffffffe80b00780c */ /* 0x000fe40003f06270 */
[----:B------:R-:W-:-:S11]  /*0a70*/  LOP3.LUT R0, R0, 0x80000000, RZ, 0xc0, !PT ;  /* 0x8000000000007812 */ /* 0x000fd600078ec0ff */
[----:B------:R-:W-:Y:S05]  /*0a80*/  @!P0 BRA `(.L_x_19) ;  /* 0x0000000000688947 */ /* 0x000fea0003800000 */
[CCC-:B------:R-:W-:Y:S01]  /*0a90*/  FFMA.RZ R3, R16.reuse, R14.reuse, R17.reuse ;  /* 0x0000000e10037223 */ /* 0x1c0fe2000000c011 */
[CCC-:B------:R-:W-:Y:S01]  /*0aa0*/  FFMA.RM R12, R16.reuse, R14.reuse, R17.reuse ;  /* 0x0000000e100c7223 */ /* 0x1c0fe20000004011 */
[C---:B------:R-:W-:Y:S02]  /*0ab0*/  ISETP.NE.AND P2, PT, R11.reuse, RZ, PT ;  /* 0x000000ff0b00720c */ /* 0x040fe40003f45270 */
[----:B------:R-:W-:Y:S02]  /*0ac0*/  ISETP.NE.AND P1, PT, R11, RZ, PT ;  /* 0x000000ff0b00720c */ /* 0x000fe40003f25270 */
[----:B------:R-:W-:Y:S01]  /*0ad0*/  LOP3.LUT R9, R3, 0x7fffff, RZ, 0xc0, !PT ;  /* 0x007fffff03097812 */ /* 0x000fe200078ec0ff */
[----:B------:R-:W-:Y:S01]  /*0ae0*/  FFMA.RP R3, R16, R14, R17 ;  /* 0x0000000e10037223 */ /* 0x000fe20000008011 */
[----:B------:R-:W-:Y:S02]  /*0af0*/  VIADD R14, R11, 0x20 ;  /* 0x000000200b0e7836 */ /* 0x000fe40000000000 */
[----:B------:R-:W-:Y:S01]  /*0b00*/  LOP3.LUT R9, R9, 0x800000, RZ, 0xfc, !PT ;  /* 0x0080000009097812 */ /* 0x000fe200078efcff */
[----:B------:R-:W-:Y:S01]  /*0b10*/  IMAD.MOV R11, RZ, RZ, -R11 ;  /* 0x000000ffff0b7224 */ /* 0x000fe200078e0a0b */
[----:B------:R-:W-:-:S02]  /*0b20*/  FSETP.NEU.FTZ.AND P0, PT, R3, R12, PT ;  /* 0x0000000c0300720b */ /* 0x000fc40003f1d000 */
[----:B------:R-:W-:Y:S02]  /*0b30*/  SHF.L.U32 R14, R9, R14, RZ ;  /* 0x0000000e090e7219 */ /* 0x000fe400000006ff */
[----:B------:R-:W-:Y:S02]  /*0b40*/  SEL R12, R11, RZ, P2 ;  /* 0x000000ff0b0c7207 */ /* 0x000fe40001000000 */
[----:B------:R-:W-:Y:S02]  /*0b50*/  ISETP.NE.AND P1, PT, R14, RZ, P1 ;  /* 0x000000ff0e00720c */ /* 0x000fe40000f25270 */
[----:B------:R-:W-:Y:S02]  /*0b60*/  SHF.R.U32.HI R12, RZ, R12, R9 ;  /* 0x0000000cff0c7219 */ /* 0x000fe40000011609 */
[----:B------:R-:W-:Y:S02]  /*0b70*/  PLOP3.LUT P0, PT, P0, P1, PT, 0xf8, 0x8f ;  /* 0x00000000008f781c */ /* 0x000fe40000703f70 */
[----:B------:R-:W-:-:S02]  /*0b80*/  SHF.R.U32.HI R14, RZ, 0x1, R12 ;  /* 0x00000001ff0e7819 */ /* 0x000fc4000001160c */
[----:B------:R-:W-:-:S04]  /*0b90*/  SEL R3, RZ, 0x1, !P0 ;  /* 0x00000001ff037807 */ /* 0x000fc80004000000 */
[----:B------:R-:W-:-:S04]  /*0ba0*/  LOP3.LUT R3, R3, 0x1, R14, 0xf8, !PT ;  /* 0x0000000103037812 */ /* 0x000fc800078ef80e */
[----:B------:R-:W-:-:S05]  /*0bb0*/  LOP3.LUT R3, R3, R12, RZ, 0xc0, !PT ;  /* 0x0000000c03037212 */ /* 0x000fca00078ec0ff */
[----:B------:R-:W-:-:S05]  /*0bc0*/  IMAD.IADD R3, R14, 0x1, R3 ;  /* 0x000000010e037824 */ /* 0x000fca00078e0203 */
[----:B------:R-:W-:Y:S01]  /*0bd0*/  LOP3.LUT R0, R3, R0, RZ, 0xfc, !PT ;  /* 0x0000000003007212 */ /* 0x000fe200078efcff */
[----:B------:R-:W-:Y:S06]  /*0be0*/  BRA `(.L_x_19) ;  /* 0x0000000000107947 */ /* 0x000fec0003800000 */
.L_x_18:
[----:B------:R-:W-:-:S04]  /*0bf0*/  LOP3.LUT R0, R0, 0x80000000, RZ, 0xc0, !PT ;  /* 0x8000000000007812 */ /* 0x000fc800078ec0ff */
[----:B------:R-:W-:Y:S01]  /*0c00*/  LOP3.LUT R0, R0, 0x7f800000, RZ, 0xfc, !PT ;  /* 0x7f80000000007812 */ /* 0x000fe200078efcff */
[----:B------:R-:W-:Y:S06]  /*0c10*/  BRA `(.L_x_19) ;  /* 0x0000000000047947 */ /* 0x000fec0003800000 */
.L_x_17:
[----:B------:R-:W-:-:S07]  /*0c20*/  IMAD R0, R12, 0x800000, R0 ;  /* 0x008000000c007824 */ /* 0x000fce00078e0200 */
.L_x_19:
[----:B------:R-:W-:Y:S05]  /*0c30*/  BSYNC.RECONVERGENT B2 ;  /* 0x0000000000027941 */ /* 0x000fea0003800200 */
.L_x_16:
[----:B------:R-:W-:Y:S05]  /*0c40*/  BRA `(.L_x_20) ;  /* 0x0000000000207947 */ /* 0x000fea0003800000 */
.L_x_15:
[----:B------:R-:W-:-:S04]  /*0c50*/  LOP3.LUT R0, R12, 0x80000000, R3, 0x48, !PT ;  /* 0x800000000c007812 */ /* 0x000fc800078e4803 */
[----:B------:R-:W-:Y:S01]  /*0c60*/  LOP3.LUT R0, R0, 0x7f800000, RZ, 0xfc, !PT ;  /* 0x7f80000000007812 */ /* 0x000fe200078efcff */
[----:B------:R-:W-:Y:S06]  /*0c70*/  BRA `(.L_x_20) ;  /* 0x0000000000147947 */ /* 0x000fec0003800000 */
.L_x_14:
[----:B------:R-:W-:Y:S01]  /*0c80*/  LOP3.LUT R0, R12, 0x80000000, R3, 0x48, !PT ;  /* 0x800000000c007812 */ /* 0x000fe200078e4803 */
[----:B------:R-:W-:Y:S06]  /*0c90*/  BRA `(.L_x_20) ;  /* 0x00000000000c7947 */ /* 0x000fec0003800000 */
.L_x_13:
[----:B------:R-:W0:Y:S01]  /*0ca0*/  MUFU.RSQ R0, -QNAN ;  /* 0xffc0000000007908 */ /* 0x000e220000001400 */
[----:B------:R-:W-:Y:S05]  /*0cb0*/  BRA `(.L_x_20) ;  /* 0x0000000000047947 */ /* 0x000fea0003800000 */
.L_x_12:
[----:B------:R-:W-:-:S07]  /*0cc0*/  FADD.FTZ R0, R3, R0 ;  /* 0x0000000003007221 */ /* 0x000fce0000010000 */
.L_x_20:
[----:B------:R-:W-:Y:S05]  /*0cd0*/  BSYNC.RECONVERGENT B1 ;  /* 0x0000000000017941 */ /* 0x000fea0003800200 */
.L_x_10:
[----:B------:R-:W-:-:S04]  /*0ce0*/  IMAD.MOV.U32 R11, RZ, RZ, 0x0 ;  /* 0x00000000ff0b7424 */ /* 0x000fc800078e00ff */
[----:B0-----:R-:W-:Y:S05]  /*0cf0*/  RET.REL.NODEC R10 `(_Z19yuvToRgbKernel_fp32PKhS0_S0_PfS1_S1_iiii) ;  /* 0xfffffff00ac07950 */ /* 0x001fea0003c3ffff */
.L_x_21:
        /* <DEDUP_REMOVED lines=16> */
.L_x_44:


//--------------------- .text._Z19yuvToRgbKernel_fp16PKhS0_S0_P6__halfS2_S2_iiii --------------------------
	.section	.text._Z19yuvToRgbKernel_fp16PKhS0_S0_P6__halfS2_S2_iiii,"ax",@progbits
	.align	128
.text._Z19yuvToRgbKernel_fp16PKhS0_S0_P6__halfS2_S2_iiii:
        .type           _Z19yuvToRgbKernel_fp16PKhS0_S0_P6__halfS2_S2_iiii,@function
        .size           _Z19yuvToRgbKernel_fp16PKhS0_S0_P6__halfS2_S2_iiii,(.L_x_46 - _Z19yuvToRgbKernel_fp16PKhS0_S0_P6__halfS2_S2_iiii)
        .other          _Z19yuvToRgbKernel_fp16PKhS0_S0_P6__halfS2_S2_iiii,@"STO_CUDA_ENTRY STV_DEFAULT"
_Z19yuvToRgbKernel_fp16PKhS0_S0_P6__halfS2_S2_iiii:
        /* <DEDUP_REMOVED lines=48> */
[----:B------:R-:W-:Y:S05]  /*0300*/  CALL.REL.NOINC `($__internal_1_$__cuda_sm3x_div_rn_noftz_f32_slowpath) ;  /* 0x0000000000e87944 */ /* 0x000fea0003c00000 */
[----:B------:R-:W-:-:S07]  /*0310*/  IMAD.MOV.U32 R7, RZ, RZ, R0 ;  /* 0x000000ffff077224 */ /* 0x000fce00078e0000 */
.L_x_23:
[----:B------:R-:W-:Y:S05]  /*0320*/  BSYNC.RECONVERGENT B0 ;  /* 0x0000000000007941 */ /* 0x000fea0003800200 */
.L_x_22:
        /* <DEDUP_REMOVED lines=11> */
[----:B------:R-:W-:Y:S05]  /*03e0*/  CALL.REL.NOINC `($__internal_1_$__cuda_sm3x_div_rn_noftz_f32_slowpath) ;  /* 0x0000000000b07944 */ /* 0x000fea0003c00000 */
[----:B------:R-:W-:-:S07]  /*03f0*/  IMAD.MOV.U32 R6, RZ, RZ, R0 ;  /* 0x000000ffff067224 */ /* 0x000fce00078e0000 */
.L_x_25:
[----:B------:R-:W-:Y:S05]  /*0400*/  BSYNC.RECONVERGENT B0 ;  /* 0x0000000000007941 */ /* 0x000fea0003800200 */
.L_x_24:
        /* <DEDUP_REMOVED lines=12> */
.L_x_27:
[----:B------:R-:W-:Y:S05]  /*04d0*/  BSYNC.RECONVERGENT B0 ;  /* 0x0000000000007941 */ /* 0x000fea0003800200 */
.L_x_26:
[----:B------:R-:W-:Y:S01]  /*04e0*/  FMUL R7, R7, 1.1640000343322753906 ;  /* 0x3f94fdf407077820 */ /* 0x000fe20000400000 */
[----:B------:R-:W0:Y:S01]  /*04f0*/  LDC.64 R12, c[0x0][0x398] ;  /* 0x0000e600ff0c7b82 */ /* 0x000e220000000a00 */
[----:B------:R-:W1:Y:S02]  /*0500*/  LDCU UR6, c[0x0][0x3b0] ;  /* 0x00007600ff0677ac */ /* 0x000e640008000800 */
[--C-:B------:R-:W-:Y:S01]  /*0510*/  FFMA R15, R6, -0.39199998974800109863, R7.reuse ;  /* 0xbec8b439060f7823 */ /* 0x100fe20000000007 */
[--C-:B------:R-:W-:Y:S01]  /*0520*/  FFMA R3, R0, 1.5959999561309814453, R7.reuse ;  /* 0x3fcc49ba00037823 */ /* 0x100fe20000000007 */
[----:B------:R-:W-:Y:S02]  /*0530*/  FFMA R6, R6, 2.0169999599456787109, R7 ;  /* 0x4001168706067823 */ /* 0x000fe40000000007 */
[----:B------:R-:W-:Y:S01]  /*0540*/  FFMA R15, R0, -0.81300002336502075195, R15 ;  /* 0xbf5020c5000f7823 */ /* 0x000fe2000000000f */
[----:B------:R-:W2:Y:S01]  /*0550*/  LDC.64 R10, c[0x0][0x3a0] ;  /* 0x0000e800ff0a7b82 */ /* 0x000ea20000000a00 */
[----:B------:R-:W-:-:S02]  /*0560*/  FSETP.GEU.AND P0, PT, R3, RZ, PT ;  /* 0x000000ff0300720b */ /* 0x000fc40003f0e000 */
[----:B------:R-:W-:Y:S02]  /*0570*/  FMNMX.NAN R3, R3, 1, PT ;  /* 0x3f80000003037809 */ /* 0x000fe40003820000 */
[C---:B------:R-:W-:Y:S02]  /*0580*/  FSETP.GEU.AND P1, PT, R15.reuse, RZ, PT ;  /* 0x000000ff0f00720b */ /* 0x040fe40003f2e000 */
[----:B------:R-:W-:Y:S01]  /*0590*/  FMNMX.NAN R15, R15, 1, PT ;  /* 0x3f8000000f0f7809 */ /* 0x000fe20003820000 */
[----:B------:R-:W3:Y:S01]  /*05a0*/  LDC.64 R8, c[0x0][0x3a8] ;  /* 0x0000ea00ff087b82 */ /* 0x000ee20000000a00 */
[----:B------:R-:W-:Y:S02]  /*05b0*/  FSETP.GEU.AND P2, PT, R6, RZ, PT ;  /* 0x000000ff0600720b */ /* 0x000fe40003f4e000 */
[----:B------:R-:W-:Y:S01]  /*05c0*/  FSEL R3, R3, RZ, P0 ;  /* 0x000000ff03037208 */ /* 0x000fe20000000000 */
[----:B-1----:R-:W-:Y:S01]  /*05d0*/  IMAD R5, R2, UR6, R5 ;  /* 0x0000000602057c24 */ /* 0x002fe2000f8e0205 */
[----:B------:R-:W-:-:S02]  /*05e0*/  FSEL R0, R15, RZ, P1 ;  /* 0x000000ff0f007208 */ /* 0x000fc40000800000 */
[----:B------:R-:W-:Y:S01]  /*05f0*/  FMNMX.NAN R6, R6, 1, PT ;  /* 0x3f80000006067809 */ /* 0x000fe20003820000 */
[----:B0-----:R-:W-:Y:S01]  /*0600*/  IMAD.WIDE R12, R5, 0x2, R12 ;  /* 0x00000002050c7825 */ /* 0x001fe200078e020c */
[----:B------:R-:W-:Y:S02]  /*0610*/  F2FP.F16.F32.PACK_AB R0, R0, R3 ;  /* 0x000000030000723e */ /* 0x000fe400000000ff */
[----:B------:R-:W-:-:S03]  /*0620*/  FSEL R6, R6, RZ, P2 ;  /* 0x000000ff06067208 */ /* 0x000fc60001000000 */
[----:B------:R-:W-:Y:S01]  /*0630*/  STG.E.U16 desc[UR4][R12.64], R0 ;  /* 0x000000000c007986 */ /* 0x000fe2000c101504 */
[----:B------:R-:W-:Y:S01]  /*0640*/  F2FP.F16.F32.PACK_AB R6, RZ, R6 ;  /* 0x00000006ff06723e */ /* 0x000fe200000000ff */
[----:B--2---:R-:W-:-:S04]  /*0650*/  IMAD.WIDE R10, R5, 0x2, R10 ;  /* 0x00000002050a7825 */ /* 0x004fc800078e020a */
[----:B---3--:R-:W-:Y:S01]  /*0660*/  IMAD.WIDE R8, R5, 0x2, R8 ;  /* 0x0000000205087825 */ /* 0x008fe200078e0208 */
[----:B------:R-:W-:-:S05]  /*0670*/  PRMT R5, R0, 0x7632, R5 ;  /* 0x0000763200057816 */ /* 0x000fca0000000005 */
[----:B------:R-:W-:Y:S04]  /*0680*/  STG.E.U16 desc[UR4][R10.64], R5 ;  /* 0x000000050a007986 */ /* 0x000fe8000c101504 */
[----:B------:R-:W-:Y:S01]  /*0690*/  STG.E.U16 desc[UR4][R8.64], R6 ;  /* 0x0000000608007986 */ /* 0x000fe2000c101504 */
[----:B------:R-:W-:Y:S05]  /*06a0*/  EXIT ;  /* 0x000000000000794d */ /* 0x000fea0003800000 */
        .weak           $__internal_1_$__cuda_sm3x_div_rn_noftz_f32_slowpath
        .type           $__internal_1_$__cuda_sm3x_div_rn_noftz_f32_slowpath,@function
        .size           $__internal_1_$__cuda_sm3x_div_rn_noftz_f32_slowpath,(.L_x_46 - $__internal_1_$__cuda_sm3x_div_rn_noftz_f32_slowpath)
$__internal_1_$__cuda_sm3x_div_rn_noftz_f32_slowpath:
        /* <DEDUP_REMOVED lines=36> */
.L_x_29:
        /* <DEDUP_REMOVED lines=51> */
.L_x_36:
[----:B------:R-:W-:-:S04]  /*0c20*/  LOP3.LUT R0, R0, 0x80000000, RZ, 0xc0, !PT ;  /* 0x8000000000007812 */ /* 0x000fc800078ec0ff */
[----:B------:R-:W-:Y:S01]  /*0c30*/  LOP3.LUT R0, R0, 0x7f800000, RZ, 0xfc, !PT ;  /* 0x7f80000000007812 */ /* 0x000fe200078efcff */
[----:B------:R-:W-:Y:S06]  /*0c40*/  BRA `(.L_x_37) ;  /* 0x0000000000047947 */ /* 0x000fec0003800000 */
.L_x_35:
[----:B------:R-:W-:-:S07]  /*0c50*/  IMAD R0, R12, 0x800000, R0 ;  /* 0x008000000c007824 */ /* 0x000fce00078e0200 */
.L_x_37:
[----:B------:R-:W-:Y:S05]  /*0c60*/  BSYNC.RECONVERGENT B2 ;  /* 0x0000000000027941 */ /* 0x000fea0003800200 */
.L_x_34:
[----:B------:R-:W-:Y:S05]  /*0c70*/  BRA `(.L_x_38) ;  /* 0x0000000000207947 */ /* 0x000fea0003800000 */
.L_x_33:
[----:B------:R-:W-:-:S04]  /*0c80*/  LOP3.LUT R0, R12, 0x80000000, R3, 0x48, !PT ;  /* 0x800000000c007812 */ /* 0x000fc800078e4803 */
[----:B------:R-:W-:Y:S01]  /*0c90*/  LOP3.LUT R0, R0, 0x7f800000, RZ, 0xfc, !PT ;  /* 0x7f80000000007812 */ /* 0x000fe200078efcff */
[----:B------:R-:W-:Y:S06]  /*0ca0*/  BRA `(.L_x_38) ;  /* 0x0000000000147947 */ /* 0x000fec0003800000 */
.L_x_32:
[----:B------:R-:W-:Y:S01]  /*0cb0*/  LOP3.LUT R0, R12, 0x80000000, R3, 0x48, !PT ;  /* 0x800000000c007812 */ /* 0x000fe200078e4803 */
[----:B------:R-:W-:Y:S06]  /*0cc0*/  BRA `(.L_x_38) ;  /* 0x00000000000c7947 */ /* 0x000fec0003800000 */
.L_x_31:
[----:B------:R-:W0:Y:S01]  /*0cd0*/  MUFU.RSQ R0, -QNAN ;  /* 0xffc0000000007908 */ /* 0x000e220000001400 */
[----:B------:R-:W-:Y:S05]  /*0ce0*/  BRA `(.L_x_38) ;  /* 0x0000000000047947 */ /* 0x000fea0003800000 */
.L_x_30:
[----:B------:R-:W-:-:S07]  /*0cf0*/  FADD.FTZ R0, R3, R0 ;  /* 0x0000000003007221 */ /* 0x000fce0000010000 */
.L_x_38:
[----:B------:R-:W-:Y:S05]  /*0d00*/  BSYNC.RECONVERGENT B1 ;  /* 0x0000000000017941 */ /* 0x000fea0003800200 */
.L_x_28:
[----:B------:R-:W-:-:S04]  /*0d10*/  IMAD.MOV.U32 R11, RZ, RZ, 0x0 ;  /* 0x00000000ff0b7424 */ /* 0x000fc800078e00ff */
[----:B0-----:R-:W-:Y:S05]  /*0d20*/  RET.REL.NODEC R10 `(_Z19yuvToRgbKernel_fp16PKhS0_S0_P6__halfS2_S2_iiii) ;  /* 0xfffffff00ab47950 */ /* 0x001fea0003c3ffff */
.L_x_39:
        /* <DEDUP_REMOVED lines=13> */
.L_x_46:


//--------------------- .nv.shared.reserved.0     --------------------------
	.section	.nv.shared.reserved.0,"aw",@nobits
	.weak		__nv_reservedSMEM_offset_0_alias
	.size		__nv_reservedSMEM_offset_0_alias, 0, 64
	.other		__nv_reservedSMEM_offset_0_alias,@"STO_CUDA_RESERVED_SHARED STV_DEFAULT"
__nv_reservedSMEM_offset_0_alias:
	.zero		0
	.zero		64


//--------------------- .nv.constant0._Z20interleave_uv_kernelPKhS0_iPhiii --------------------------
	.section	.nv.constant0._Z20interleave_uv_kernelPKhS0_iPhiii,"a",@progbits
	.sectionflags	@""
	.align	4
.nv.constant0._Z20interleave_uv_kernelPKhS0_iPhiii:
	.zero		940


//--------------------- .nv.constant0._Z21downsample_2x2_kernelPKhiPhiii --------------------------
	.section	.nv.constant0._Z21downsample_2x2_kernelPKhiPhiii,"a",@progbits
	.sectionflags	@""
	.align	4
.nv.constant0._Z21downsample_2x2_kernelPKhiPhiii:
	.zero		932


//--------------------- .nv.constant0._Z27fp16_planar_to_RGB24_kernelPK6__halfPhiii --------------------------
	.section	.nv.constant0._Z27fp16_planar_to_RGB24_kernelPK6__halfPhiii,"a",@progbits
	.sectionflags	@""
	.align	4
.nv.constant0._Z27fp16_planar_to_RGB24_kernelPK6__halfPhiii:
	.zero		924


//--------------------- .nv.constant0._Z20half_to_float_kernelPK6__halfPfi --------------------------
	.section	.nv.constant0._Z20half_to_float_kernelPK6__halfPfi,"a",@progbits
	.sectionflags	@""
	.align	4
.nv.constant0._Z20half_to_float_kernelPK6__halfPfi:
	.zero		916


//--------------------- .nv.constant0._Z19yuvToRgbKernel_fp32PKhS0_S0_PfS1_S1_iiii --------------------------
	.section	.nv.constant0._Z19yuvToRgbKernel_fp32PKhS0_S0_PfS1_S1_iiii,"a",@progbits
	.sectionflags	@""
	.align	4
.nv.constant0._Z19yuvToRgbKernel_fp32PKhS0_S0_PfS1_S1_iiii:
	.zero		960


//--------------------- .nv.constant0._Z19yuvToRgbKernel_fp16PKhS0_S0_P6__halfS2_S2_iiii --------------------------
	.section	.nv.constant0._Z19yuvToRgbKernel_fp16PKhS0_S0_P6__halfS2_S2_iiii,"a",@progbits
	.sectionflags	@""
	.align	4
.nv.constant0._Z19yuvToRgbKernel_fp16PKhS0_S0_P6__halfS2_S2_iiii:
	.zero		960


//--------------------- SYMBOLS --------------------------

	.type		.nv.reservedSmem.offset0,@object
	.size		.nv.reservedSmem.offset0,0x4
